	.target	sm_100a

	.elftype	@"ET_EXEC"


//--------------------- .note.nv.tkinfo           --------------------------
	.section	.note.nv.tkinfo,"",@"SHT_NOTE"
	.sectionflags	@"SHF_NOTE_NV_TKINFO"
	.tkinfo
        /*0018*/ 	.word	0x00000002
        /*0030*/ 	.string	""
        /*0030*/ 	.string	"ptxas"
        /*0030*/ 	.string	"Cuda compilation tools, release 13.0, V13.0.88"
        /*0030*/ 	.string	"Build cuda_13.0.r13.0/compiler.36424714_0"
        /*0030*/ 	.string	"-arch sm_100a -m 64 "



//--------------------- .note.nv.cuinfo           --------------------------
	.section	.note.nv.cuinfo,"",@"SHT_NOTE"
	.sectionflags	@"SHF_NOTE_NV_CUINFO"
        /*0018*/ 	.short	0x0002
        /*001a*/ 	.short	0x0064
        /*001c*/ 	.short	0x0082
	.zero		2


//--------------------- .nv.info                  --------------------------
	.section	.nv.info,"",@"SHT_CUDA_INFO"
	.align	4


	//----- nvinfo : EIATTR_REGCOUNT
	.align		4
        /*0000*/ 	.byte	0x04, 0x2f
        /*0002*/ 	.short	(.L_12 - .L_11)
	.align		4
.L_11:
        /*0004*/ 	.word	index@(_ZN7cutlass13device_kernelIN5flash11enable_sm90INS1_16FlashAttnFwdSm90INS1_25CollectiveMainloopFwdSm90ILi2EN4cute5tupleIJNS5_1CILi1EEES8_S8_EEENS6_IJNS7_ILi128EEENS7_ILi112EEENS7_ILi192EEEEEELi192ENS_10bfloat16_tEfNS_4arch4Sm90ELb1ELb0ELb1ELb1ELb0ELb1ELb0ELb1ELb1ELb1ELb0ELb0EEENS1_21CollectiveEpilogueFwdINS6_IJSA_SC_SB_EEES9_SE_SG_Li256ELb1ELb1ELb0ELb0EEENS1_36VarlenDynamicPersistentTileSchedulerILi128ELi112ELi256ELi128ELb0ELb1ELb1ELb1ELb1ELb1EEEEEEEEEvNT_6ParamsE)
        /*0008*/ 	.word	0x00000004


	//----- nvinfo : EIATTR_FRAME_SIZE
	.align		4
.L_12:
        /*000c*/ 	.byte	0x04, 0x11
        /*000e*/ 	.short	(.L_14 - .L_13)
	.align		4
.L_13:
        /*0010*/ 	.word	index@(_ZN7cutlass13device_kernelIN5flash11enable_sm90INS1_16FlashAttnFwdSm90INS1_25CollectiveMainloopFwdSm90ILi2EN4cute5tupleIJNS5_1CILi1EEES8_S8_EEENS6_IJNS7_ILi128EEENS7_ILi112EEENS7_ILi192EEEEEELi192ENS_10bfloat16_tEfNS_4arch4Sm90ELb1ELb0ELb1ELb1ELb0ELb1ELb0ELb1ELb1ELb1ELb0ELb0EEENS1_21CollectiveEpilogueFwdINS6_IJSA_SC_SB_EEES9_SE_SG_Li256ELb1ELb1ELb0ELb0EEENS1_36VarlenDynamicPersistentTileSchedulerILi128ELi112ELi256ELi128ELb0ELb1ELb1ELb1ELb1ELb1EEEEEEEEEvNT_6ParamsE)
        /*0014*/ 	.word	0x00000000


	//----- nvinfo : EIATTR_REGCOUNT
	.align		4
.L_14:
        /*0018*/ 	.byte	0x04, 0x2f
        /*001a*/ 	.short	(.L_16 - .L_15)
	.align		4
.L_15:
        /*001c*/ 	.word	index@(_ZN7cutlass13device_kernelIN5flash11enable_sm90INS1_16FlashAttnFwdSm90INS1_25CollectiveMainloopFwdSm90ILi2EN4cute5tupleIJNS5_1CILi1EEES8_S8_EEENS6_IJNS7_ILi128EEENS7_ILi112EEENS7_ILi192EEEEEELi192ENS_10bfloat16_tEfNS_4arch4Sm90ELb1ELb0ELb1ELb1ELb0ELb0ELb0ELb1ELb1ELb1ELb0ELb0EEENS1_21CollectiveEpilogueFwdINS6_IJSA_SC_SB_EEES9_SE_SG_Li256ELb1ELb1ELb0ELb0EEENS1_36VarlenDynamicPersistentTileSchedulerILi128ELi112ELi256ELi128ELb0ELb1ELb1ELb1ELb1ELb1EEEEEEEEEvNT_6ParamsE)
        /*0020*/ 	.word	0x00000004


	//----- nvinfo : EIATTR_FRAME_SIZE
	.align		4
.L_16:
        /*0024*/ 	.byte	0x04, 0x11
        /*0026*/ 	.short	(.L_18 - .L_17)
	.align		4
.L_17:
        /*0028*/ 	.word	index@(_ZN7cutlass13device_kernelIN5flash11enable_sm90INS1_16FlashAttnFwdSm90INS1_25CollectiveMainloopFwdSm90ILi2EN4cute5tupleIJNS5_1CILi1EEES8_S8_EEENS6_IJNS7_ILi128EEENS7_ILi112EEENS7_ILi192EEEEEELi192ENS_10bfloat16_tEfNS_4arch4Sm90ELb1ELb0ELb1ELb1ELb0ELb0ELb0ELb1ELb1ELb1ELb0ELb0EEENS1_21CollectiveEpilogueFwdINS6_IJSA_SC_SB_EEES9_SE_SG_Li256ELb1ELb1ELb0ELb0EEENS1_36VarlenDynamicPersistentTileSchedulerILi128ELi112ELi256ELi128ELb0ELb1ELb1ELb1ELb1ELb1EEEEEEEEEvNT_6ParamsE)
        /*002c*/ 	.word	0x00000000


	//----- nvinfo : EIATTR_REGCOUNT
	.align		4
.L_18:
        /*0030*/ 	.byte	0x04, 0x2f
        /*0032*/ 	.short	(.L_20 - .L_19)
	.align		4
.L_19:
        /*0034*/ 	.word	index@(_ZN7cutlass13device_kernelIN5flash11enable_sm90INS1_16FlashAttnFwdSm90INS1_25CollectiveMainloopFwdSm90ILi2EN4cute5tupleIJNS5_1CILi1EEES8_S8_EEENS6_IJNS7_ILi128EEENS7_ILi112EEENS7_ILi192EEEEEELi192ENS_10bfloat16_tEfNS_4arch4Sm90ELb1ELb0ELb1ELb0ELb0ELb0ELb0ELb1ELb1ELb1ELb0ELb0EEENS1_21CollectiveEpilogueFwdINS6_IJSA_SC_SB_EEES9_SE_SG_Li256ELb0ELb1ELb0ELb0EEENS1_30DynamicPersistentTileSchedulerILi256ELi128ELb0ELb1ELb1EEEEEEEEEvNT_6ParamsE)
        /*0038*/ 	.word	0x00000004


	//----- nvinfo : EIATTR_FRAME_SIZE
	.align		4
.L_20:
        /*003c*/ 	.byte	0x04, 0x11
        /*003e*/ 	.short	(.L_22 - .L_21)
	.align		4
.L_21:
        /*0040*/ 	.word	index@(_ZN7cutlass13device_kernelIN5flash11enable_sm90INS1_16FlashAttnFwdSm90INS1_25CollectiveMainloopFwdSm90ILi2EN4cute5tupleIJNS5_1CILi1EEES8_S8_EEENS6_IJNS7_ILi128EEENS7_ILi112EEENS7_ILi192EEEEEELi192ENS_10bfloat16_tEfNS_4arch4Sm90ELb1ELb0ELb1ELb0ELb0ELb0ELb0ELb1ELb1ELb1ELb0ELb0EEENS1_21CollectiveEpilogueFwdINS6_IJSA_SC_SB_EEES9_SE_SG_Li256ELb0ELb1ELb0ELb0EEENS1_30DynamicPersistentTileSchedulerILi256ELi128ELb0ELb1ELb1EEEEEEEEEvNT_6ParamsE)
        /*0044*/ 	.word	0x00000000


	//----- nvinfo : EIATTR_REGCOUNT
	.align		4
.L_22:
        /*0048*/ 	.byte	0x04, 0x2f
        /*004a*/ 	.short	(.L_24 - .L_23)
	.align		4
.L_23:
        /*004c*/ 	.word	index@(_ZN7cutlass13device_kernelIN5flash11enable_sm90INS1_16FlashAttnFwdSm90INS1_25CollectiveMainloopFwdSm90ILi2EN4cute5tupleIJNS5_1CILi1EEES8_S8_EEENS6_IJNS7_ILi128EEENS7_ILi96EEENS7_ILi192EEEEEELi192ENS_10bfloat16_tEfNS_4arch4Sm90ELb0ELb1ELb1ELb1ELb0ELb1ELb0ELb1ELb1ELb1ELb0ELb0EEENS1_21CollectiveEpilogueFwdINS6_IJSA_SC_SB_EEES9_SE_SG_Li256ELb1ELb1ELb0ELb0EEENS1_36VarlenDynamicPersistentTileSchedulerILi128ELi96ELi256ELi128ELb0ELb1ELb1ELb1ELb0ELb1EEEEEEEEEvNT_6ParamsE)
        /*0050*/ 	.word	0x00000004


	//----- nvinfo : EIATTR_FRAME_SIZE
	.align		4
.L_24:
        /*0054*/ 	.byte	0x04, 0x11
        /*0056*/ 	.short	(.L_26 - .L_25)
	.align		4
.L_25:
        /*0058*/ 	.word	index@(_ZN7cutlass13device_kernelIN5flash11enable_sm90INS1_16FlashAttnFwdSm90INS1_25CollectiveMainloopFwdSm90ILi2EN4cute5tupleIJNS5_1CILi1EEES8_S8_EEENS6_IJNS7_ILi128EEENS7_ILi96EEENS7_ILi192EEEEEELi192ENS_10bfloat16_tEfNS_4arch4Sm90ELb0ELb1ELb1ELb1ELb0ELb1ELb0ELb1ELb1ELb1ELb0ELb0EEENS1_21CollectiveEpilogueFwdINS6_IJSA_SC_SB_EEES9_SE_SG_Li256ELb1ELb1ELb0ELb0EEENS1_36VarlenDynamicPersistentTileSchedulerILi128ELi96ELi256ELi128ELb0ELb1ELb1ELb1ELb0ELb1EEEEEEEEEvNT_6ParamsE)
        /*005c*/ 	.word	0x00000000


	//----- nvinfo : EIATTR_REGCOUNT
	.align		4
.L_26:
        /*0060*/ 	.byte	0x04, 0x2f
        /*0062*/ 	.short	(.L_28 - .L_27)
	.align		4
.L_27:
        /*0064*/ 	.word	index@(_ZN7cutlass13device_kernelIN5flash11enable_sm90INS1_16FlashAttnFwdSm90INS1_25CollectiveMainloopFwdSm90ILi2EN4cute5tupleIJNS5_1CILi1EEES8_S8_EEENS6_IJNS7_ILi128EEENS7_ILi96EEENS7_ILi192EEEEEELi192ENS_10bfloat16_tEfNS_4arch4Sm90ELb0ELb1ELb1ELb1ELb0ELb0ELb0ELb1ELb1ELb1ELb0ELb0EEENS1_21CollectiveEpilogueFwdINS6_IJSA_SC_SB_EEES9_SE_SG_Li256ELb1ELb1ELb0ELb0EEENS1_36VarlenDynamicPersistentTileSchedulerILi128ELi96ELi256ELi128ELb0ELb1ELb1ELb1ELb0ELb1EEEEEEEEEvNT_6ParamsE)
        /*0068*/ 	.word	0x00000004


	//----- nvinfo : EIATTR_FRAME_SIZE
	.align		4
.L_28:
        /*006c*/ 	.byte	0x04, 0x11
        /*006e*/ 	.short	(.L_30 - .L_29)
	.align		4
.L_29:
        /*0070*/ 	.word	index@(_ZN7cutlass13device_kernelIN5flash11enable_sm90INS1_16FlashAttnFwdSm90INS1_25CollectiveMainloopFwdSm90ILi2EN4cute5tupleIJNS5_1CILi1EEES8_S8_EEENS6_IJNS7_ILi128EEENS7_ILi96EEENS7_ILi192EEEEEELi192ENS_10bfloat16_tEfNS_4arch4Sm90ELb0ELb1ELb1ELb1ELb0ELb0ELb0ELb1ELb1ELb1ELb0ELb0EEENS1_21CollectiveEpilogueFwdINS6_IJSA_SC_SB_EEES9_SE_SG_Li256ELb1ELb1ELb0ELb0EEENS1_36VarlenDynamicPersistentTileSchedulerILi128ELi96ELi256ELi128ELb0ELb1ELb1ELb1ELb0ELb1EEEEEEEEEvNT_6ParamsE)
        /*0074*/ 	.word	0x00000000


	//----- nvinfo : EIATTR_REGCOUNT
	.align		4
.L_30:
        /*0078*/ 	.byte	0x04, 0x2f
        /*007a*/ 	.short	(.L_32 - .L_31)
	.align		4
.L_31:
        /*007c*/ 	.word	index@(_ZN7cutlass13device_kernelIN5flash11enable_sm90INS1_16FlashAttnFwdSm90INS1_25CollectiveMainloopFwdSm90ILi2EN4cute5tupleIJNS5_1CILi1EEES8_S8_EEENS6_IJNS7_ILi128EEENS7_ILi96EEENS7_ILi192EEEEEELi192ENS_10bfloat16_tEfNS_4arch4Sm90ELb0ELb1ELb1ELb0ELb0ELb0ELb0ELb1ELb1ELb1ELb0ELb0EEENS1_21CollectiveEpilogueFwdINS6_IJSA_SC_SB_EEES9_SE_SG_Li256ELb0ELb1ELb0ELb0EEENS1_30DynamicPersistentTileSchedulerILi256ELi128ELb0ELb1ELb1EEEEEEEEEvNT_6ParamsE)
        /*0080*/ 	.word	0x00000004


	//----- nvinfo : EIATTR_FRAME_SIZE
	.align		4
.L_32:
        /*0084*/ 	.byte	0x04, 0x11
        /*0086*/ 	.short	(.L_34 - .L_33)
	.align		4
.L_33:
        /*0088*/ 	.word	index@(_ZN7cutlass13device_kernelIN5flash11enable_sm90INS1_16FlashAttnFwdSm90INS1_25CollectiveMainloopFwdSm90ILi2EN4cute5tupleIJNS5_1CILi1EEES8_S8_EEENS6_IJNS7_ILi128EEENS7_ILi96EEENS7_ILi192EEEEEELi192ENS_10bfloat16_tEfNS_4arch4Sm90ELb0ELb1ELb1ELb0ELb0ELb0ELb0ELb1ELb1ELb1ELb0ELb0EEENS1_21CollectiveEpilogueFwdINS6_IJSA_SC_SB_EEES9_SE_SG_Li256ELb0ELb1ELb0ELb0EEENS1_30DynamicPersistentTileSchedulerILi256ELi128ELb0ELb1ELb1EEEEEEEEEvNT_6ParamsE)
        /*008c*/ 	.word	0x00000000


	//----- nvinfo : EIATTR_REGCOUNT
	.align		4
.L_34:
        /*0090*/ 	.byte	0x04, 0x2f
        /*0092*/ 	.short	(.L_36 - .L_35)
	.align		4
.L_35:
        /*0094*/ 	.word	index@(_ZN7cutlass13device_kernelIN5flash11enable_sm90INS1_16FlashAttnFwdSm90INS1_25CollectiveMainloopFwdSm90ILi2EN4cute5tupleIJNS5_1CILi1EEES8_S8_EEENS6_IJNS7_ILi128EEENS7_ILi112EEENS7_ILi192EEEEEELi192ENS_10bfloat16_tEfNS_4arch4Sm90ELb0ELb0ELb1ELb1ELb0ELb1ELb0ELb1ELb1ELb1ELb0ELb0EEENS1_21CollectiveEpilogueFwdINS6_IJSA_SC_SB_EEES9_SE_SG_Li256ELb1ELb1ELb0ELb0EEENS1_36VarlenDynamicPersistentTileSchedulerILi128ELi112ELi256ELi128ELb0ELb1ELb1ELb0ELb1ELb1EEEEEEEEEvNT_6ParamsE)
        /*0098*/ 	.word	0x00000004


	//----- nvinfo : EIATTR_FRAME_SIZE
	.align		4
.L_36:
        /*009c*/ 	.byte	0x04, 0x11
        /*009e*/ 	.short	(.L_38 - .L_37)
	.align		4
.L_37:
        /*00a0*/ 	.word	index@(_ZN7cutlass13device_kernelIN5flash11enable_sm90INS1_16FlashAttnFwdSm90INS1_25CollectiveMainloopFwdSm90ILi2EN4cute5tupleIJNS5_1CILi1EEES8_S8_EEENS6_IJNS7_ILi128EEENS7_ILi112EEENS7_ILi192EEEEEELi192ENS_10bfloat16_tEfNS_4arch4Sm90ELb0ELb0ELb1ELb1ELb0ELb1ELb0ELb1ELb1ELb1ELb0ELb0EEENS1_21CollectiveEpilogueFwdINS6_IJSA_SC_SB_EEES9_SE_SG_Li256ELb1ELb1ELb0ELb0EEENS1_36VarlenDynamicPersistentTileSchedulerILi128ELi112ELi256ELi128ELb0ELb1ELb1ELb0ELb1ELb1EEEEEEEEEvNT_6ParamsE)
        /*00a4*/ 	.word	0x00000000


	//----- nvinfo : EIATTR_REGCOUNT
	.align		4
.L_38:
        /*00a8*/ 	.byte	0x04, 0x2f
        /*00aa*/ 	.short	(.L_40 - .L_39)
	.align		4
.L_39:
        /*00ac*/ 	.word	index@(_ZN7cutlass13device_kernelIN5flash11enable_sm90INS1_16FlashAttnFwdSm90INS1_25CollectiveMainloopFwdSm90ILi2EN4cute5tupleIJNS5_1CILi1EEES8_S8_EEENS6_IJNS7_ILi128EEENS7_ILi112EEENS7_ILi192EEEEEELi192ENS_10bfloat16_tEfNS_4arch4Sm90ELb0ELb0ELb1ELb1ELb0ELb0ELb0ELb1ELb1ELb1ELb0ELb0EEENS1_21CollectiveEpilogueFwdINS6_IJSA_SC_SB_EEES9_SE_SG_Li256ELb1ELb1ELb0ELb0EEENS1_36VarlenDynamicPersistentTileSchedulerILi128ELi112ELi256ELi128ELb0ELb1ELb1ELb0ELb1ELb1EEEEEEEEEvNT_6ParamsE)
        /*00b0*/ 	.word	0x00000004


	//----- nvinfo : EIATTR_FRAME_SIZE
	.align		4
.L_40:
        /*00b4*/ 	.byte	0x04, 0x11
        /*00b6*/ 	.short	(.L_42 - .L_41)
	.align		4
.L_41:
        /*00b8*/ 	.word	index@(_ZN7cutlass13device_kernelIN5flash11enable_sm90INS1_16FlashAttnFwdSm90INS1_25CollectiveMainloopFwdSm90ILi2EN4cute5tupleIJNS5_1CILi1EEES8_S8_EEENS6_IJNS7_ILi128EEENS7_ILi112EEENS7_ILi192EEEEEELi192ENS_10bfloat16_tEfNS_4arch4Sm90ELb0ELb0ELb1ELb1ELb0ELb0ELb0ELb1ELb1ELb1ELb0ELb0EEENS1_21CollectiveEpilogueFwdINS6_IJSA_SC_SB_EEES9_SE_SG_Li256ELb1ELb1ELb0ELb0EEENS1_36VarlenDynamicPersistentTileSchedulerILi128ELi112ELi256ELi128ELb0ELb1ELb1ELb0ELb1ELb1EEEEEEEEEvNT_6ParamsE)
        /*00bc*/ 	.word	0x00000000


	//----- nvinfo : EIATTR_REGCOUNT
	.align		4
.L_42:
        /*00c0*/ 	.byte	0x04, 0x2f
        /*00c2*/ 	.short	(.L_44 - .L_43)
	.align		4
.L_43:
        /*00c4*/ 	.word	index@(_ZN7cutlass13device_kernelIN5flash11enable_sm90INS1_16FlashAttnFwdSm90INS1_25CollectiveMainloopFwdSm90ILi2EN4cute5tupleIJNS5_1CILi2EEENS7_ILi1EEES9_EEENS6_IJNS7_ILi128EEENS7_ILi112EEENS7_ILi192EEEEEELi192ENS_10bfloat16_tEfNS_4arch4Sm90ELb0ELb0ELb1ELb0ELb0ELb0ELb0ELb1ELb1ELb1ELb0ELb0EEENS1_21CollectiveEpilogueFwdINS6_IJSB_SD_SC_EEESA_SF_SH_Li256ELb0ELb1ELb0ELb0EEENS1_29StaticPersistentTileSchedulerILb0EEEEEEEEEvNT_6ParamsE)
        /*00c8*/ 	.word	0x00000004


	//----- nvinfo : EIATTR_FRAME_SIZE
	.align		4
.L_44:
        /*00cc*/ 	.byte	0x04, 0x11
        /*00ce*/ 	.short	(.L_46 - .L_45)
	.align		4
.L_45:
        /*00d0*/ 	.word	index@(_ZN7cutlass13device_kernelIN5flash11enable_sm90INS1_16FlashAttnFwdSm90INS1_25CollectiveMainloopFwdSm90ILi2EN4cute5tupleIJNS5_1CILi2EEENS7_ILi1EEES9_EEENS6_IJNS7_ILi128EEENS7_ILi112EEENS7_ILi192EEEEEELi192ENS_10bfloat16_tEfNS_4arch4Sm90ELb0ELb0ELb1ELb0ELb0ELb0ELb0ELb1ELb1ELb1ELb0ELb0EEENS1_21CollectiveEpilogueFwdINS6_IJSB_SD_SC_EEESA_SF_SH_Li256ELb0ELb1ELb0ELb0EEENS1_29StaticPersistentTileSchedulerILb0EEEEEEEEEvNT_6ParamsE)
        /*00d4*/ 	.word	0x00000000


	//----- nvinfo : EIATTR_REGCOUNT
	.align		4
.L_46:
        /*00d8*/ 	.byte	0x04, 0x2f
        /*00da*/ 	.short	(.L_48 - .L_47)
	.align		4
.L_47:
        /*00dc*/ 	.word	index@(_ZN7cutlass13device_kernelIN5flash11enable_sm90INS1_16FlashAttnFwdSm90INS1_25CollectiveMainloopFwdSm90ILi2EN4cute5tupleIJNS5_1CILi1EEES8_S8_EEENS6_IJNS7_ILi128EEENS7_ILi112EEENS7_ILi192EEEEEELi192ENS_10bfloat16_tEfNS_4arch4Sm90ELb0ELb0ELb1ELb0ELb0ELb0ELb0ELb1ELb1ELb1ELb0ELb0EEENS1_21CollectiveEpilogueFwdINS6_IJSA_SC_SB_EEES9_SE_SG_Li256ELb0ELb1ELb0ELb0EEENS1_29StaticPersistentTileSchedulerILb0EEEEEEEEEvNT_6ParamsE)
        /*00e0*/ 	.word	0x00000004


	//----- nvinfo : EIATTR_FRAME_SIZE
	.align		4
.L_48:
        /*00e4*/ 	.byte	0x04, 0x11
        /*00e6*/ 	.short	(.L_50 - .L_49)
	.align		4
.L_49:
        /*00e8*/ 	.word	index@(_ZN7cutlass13device_kernelIN5flash11enable_sm90INS1_16FlashAttnFwdSm90INS1_25CollectiveMainloopFwdSm90ILi2EN4cute5tupleIJNS5_1CILi1EEES8_S8_EEENS6_IJNS7_ILi128EEENS7_ILi112EEENS7_ILi192EEEEEELi192ENS_10bfloat16_tEfNS_4arch4Sm90ELb0ELb0ELb1ELb0ELb0ELb0ELb0ELb1ELb1ELb1ELb0ELb0EEENS1_21CollectiveEpilogueFwdINS6_IJSA_SC_SB_EEES9_SE_SG_Li256ELb0ELb1ELb0ELb0EEENS1_29StaticPersistentTileSchedulerILb0EEEEEEEEEvNT_6ParamsE)
        /*00ec*/ 	.word	0x00000000


	//----- nvinfo : EIATTR_MIN_STACK_SIZE
	.align		4
.L_50:
        /*00f0*/ 	.byte	0x04, 0x12
        /*00f2*/ 	.short	(.L_52 - .L_51)
	.align		4
.L_51:
        /*00f4*/ 	.word	index@(_ZN7cutlass13device_kernelIN5flash11enable_sm90INS1_16FlashAttnFwdSm90INS1_25CollectiveMainloopFwdSm90ILi2EN4cute5tupleIJNS5_1CILi1EEES8_S8_EEENS6_IJNS7_ILi128EEENS7_ILi112EEENS7_ILi192EEEEEELi192ENS_10bfloat16_tEfNS_4arch4Sm90ELb0ELb0ELb1ELb0ELb0ELb0ELb0ELb1ELb1ELb1ELb0ELb0EEENS1_21CollectiveEpilogueFwdINS6_IJSA_SC_SB_EEES9_SE_SG_Li256ELb0ELb1ELb0ELb0EEENS1_29StaticPersistentTileSchedulerILb0EEEEEEEEEvNT_6ParamsE)
        /*00f8*/ 	.word	0x00000000


	//----- nvinfo : EIATTR_MIN_STACK_SIZE
	.align		4
.L_52:
        /*00fc*/ 	.byte	0x04, 0x12
        /*00fe*/ 	.short	(.L_54 - .L_53)
	.align		4
.L_53:
        /*0100*/ 	.word	index@(_ZN7cutlass13device_kernelIN5flash11enable_sm90INS1_16FlashAttnFwdSm90INS1_25CollectiveMainloopFwdSm90ILi2EN4cute5tupleIJNS5_1CILi2EEENS7_ILi1EEES9_EEENS6_IJNS7_ILi128EEENS7_ILi112EEENS7_ILi192EEEEEELi192ENS_10bfloat16_tEfNS_4arch4Sm90ELb0ELb0ELb1ELb0ELb0ELb0ELb0ELb1ELb1ELb1ELb0ELb0EEENS1_21CollectiveEpilogueFwdINS6_IJSB_SD_SC_EEESA_SF_SH_Li256ELb0ELb1ELb0ELb0EEENS1_29StaticPersistentTileSchedulerILb0EEEEEEEEEvNT_6ParamsE)
        /*0104*/ 	.word	0x00000000


	//----- nvinfo : EIATTR_MIN_STACK_SIZE
	.align		4
.L_54:
        /*0108*/ 	.byte	0x04, 0x12
        /*010a*/ 	.short	(.L_56 - .L_55)
	.align		4
.L_55:
        /*010c*/ 	.word	index@(_ZN7cutlass13device_kernelIN5flash11enable_sm90INS1_16FlashAttnFwdSm90INS1_25CollectiveMainloopFwdSm90ILi2EN4cute5tupleIJNS5_1CILi1EEES8_S8_EEENS6_IJNS7_ILi128EEENS7_ILi112EEENS7_ILi192EEEEEELi192ENS_10bfloat16_tEfNS_4arch4Sm90ELb0ELb0ELb1ELb1ELb0ELb0ELb0ELb1ELb1ELb1ELb0ELb0EEENS1_21CollectiveEpilogueFwdINS6_IJSA_SC_SB_EEES9_SE_SG_Li256ELb1ELb1ELb0ELb0EEENS1_36VarlenDynamicPersistentTileSchedulerILi128ELi112ELi256ELi128ELb0ELb1ELb1ELb0ELb1ELb1EEEEEEEEEvNT_6ParamsE)
        /*0110*/ 	.word	0x00000000


	//----- nvinfo : EIATTR_MIN_STACK_SIZE
	.align		4
.L_56:
        /*0114*/ 	.byte	0x04, 0x12
        /*0116*/ 	.short	(.L_58 - .L_57)
	.align		4
.L_57:
        /*0118*/ 	.word	index@(_ZN7cutlass13device_kernelIN5flash11enable_sm90INS1_16FlashAttnFwdSm90INS1_25CollectiveMainloopFwdSm90ILi2EN4cute5tupleIJNS5_1CILi1EEES8_S8_EEENS6_IJNS7_ILi128EEENS7_ILi112EEENS7_ILi192EEEEEELi192ENS_10bfloat16_tEfNS_4arch4Sm90ELb0ELb0ELb1ELb1ELb0ELb1ELb0ELb1ELb1ELb1ELb0ELb0EEENS1_21CollectiveEpilogueFwdINS6_IJSA_SC_SB_EEES9_SE_SG_Li256ELb1ELb1ELb0ELb0EEENS1_36VarlenDynamicPersistentTileSchedulerILi128ELi112ELi256ELi128ELb0ELb1ELb1ELb0ELb1ELb1EEEEEEEEEvNT_6ParamsE)
        /*011c*/ 	.word	0x00000000


	//----- nvinfo : EIATTR_MIN_STACK_SIZE
	.align		4
.L_58:
        /*0120*/ 	.byte	0x04, 0x12
        /*0122*/ 	.short	(.L_60 - .L_59)
	.align		4
.L_59:
        /*0124*/ 	.word	index@(_ZN7cutlass13device_kernelIN5flash11enable_sm90INS1_16FlashAttnFwdSm90INS1_25CollectiveMainloopFwdSm90ILi2EN4cute5tupleIJNS5_1CILi1EEES8_S8_EEENS6_IJNS7_ILi128EEENS7_ILi96EEENS7_ILi192EEEEEELi192ENS_10bfloat16_tEfNS_4arch4Sm90ELb0ELb1ELb1ELb0ELb0ELb0ELb0ELb1ELb1ELb1ELb0ELb0EEENS1_21CollectiveEpilogueFwdINS6_IJSA_SC_SB_EEES9_SE_SG_Li256ELb0ELb1ELb0ELb0EEENS1_30DynamicPersistentTileSchedulerILi256ELi128ELb0ELb1ELb1EEEEEEEEEvNT_6ParamsE)
        /*0128*/ 	.word	0x00000000


	//----- nvinfo : EIATTR_MIN_STACK_SIZE
	.align		4
.L_60:
        /*012c*/ 	.byte	0x04, 0x12
        /*012e*/ 	.short	(.L_62 - .L_61)
	.align		4
.L_61:
        /*0130*/ 	.word	index@(_ZN7cutlass13device_kernelIN5flash11enable_sm90INS1_16FlashAttnFwdSm90INS1_25CollectiveMainloopFwdSm90ILi2EN4cute5tupleIJNS5_1CILi1EEES8_S8_EEENS6_IJNS7_ILi128EEENS7_ILi96EEENS7_ILi192EEEEEELi192ENS_10bfloat16_tEfNS_4arch4Sm90ELb0ELb1ELb1ELb1ELb0ELb0ELb0ELb1ELb1ELb1ELb0ELb0EEENS1_21CollectiveEpilogueFwdINS6_IJSA_SC_SB_EEES9_SE_SG_Li256ELb1ELb1ELb0ELb0EEENS1_36VarlenDynamicPersistentTileSchedulerILi128ELi96ELi256ELi128ELb0ELb1ELb1ELb1ELb0ELb1EEEEEEEEEvNT_6ParamsE)
        /*0134*/ 	.word	0x00000000


	//----- nvinfo : EIATTR_MIN_STACK_SIZE
	.align		4
.L_62:
        /*0138*/ 	.byte	0x04, 0x12
        /*013a*/ 	.short	(.L_64 - .L_63)
	.align		4
.L_63:
        /*013c*/ 	.word	index@(_ZN7cutlass13device_kernelIN5flash11enable_sm90INS1_16FlashAttnFwdSm90INS1_25CollectiveMainloopFwdSm90ILi2EN4cute5tupleIJNS5_1CILi1EEES8_S8_EEENS6_IJNS7_ILi128EEENS7_ILi96EEENS7_ILi192EEEEEELi192ENS_10bfloat16_tEfNS_4arch4Sm90ELb0ELb1ELb1ELb1ELb0ELb1ELb0ELb1ELb1ELb1ELb0ELb0EEENS1_21CollectiveEpilogueFwdINS6_IJSA_SC_SB_EEES9_SE_SG_Li256ELb1ELb1ELb0ELb0EEENS1_36VarlenDynamicPersistentTileSchedulerILi128ELi96ELi256ELi128ELb0ELb1ELb1ELb1ELb0ELb1EEEEEEEEEvNT_6ParamsE)
        /*0140*/ 	.word	0x00000000


	//----- nvinfo : EIATTR_MIN_STACK_SIZE
	.align		4
.L_64:
        /*0144*/ 	.byte	0x04, 0x12
        /*0146*/ 	.short	(.L_66 - .L_65)
	.align		4
.L_65:
        /*0148*/ 	.word	index@(_ZN7cutlass13device_kernelIN5flash11enable_sm90INS1_16FlashAttnFwdSm90INS1_25CollectiveMainloopFwdSm90ILi2EN4cute5tupleIJNS5_1CILi1EEES8_S8_EEENS6_IJNS7_ILi128EEENS7_ILi112EEENS7_ILi192EEEEEELi192ENS_10bfloat16_tEfNS_4arch4Sm90ELb1ELb0ELb1ELb0ELb0ELb0ELb0ELb1ELb1ELb1ELb0ELb0EEENS1_21CollectiveEpilogueFwdINS6_IJSA_SC_SB_EEES9_SE_SG_Li256ELb0ELb1ELb0ELb0EEENS1_30DynamicPersistentTileSchedulerILi256ELi128ELb0ELb1ELb1EEEEEEEEEvNT_6ParamsE)
        /*014c*/ 	.word	0x00000000


	//----- nvinfo : EIATTR_MIN_STACK_SIZE
	.align		4
.L_66:
        /*0150*/ 	.byte	0x04, 0x12
        /*0152*/ 	.short	(.L_68 - .L_67)
	.align		4
.L_67:
        /*0154*/ 	.word	index@(_ZN7cutlass13device_kernelIN5flash11enable_sm90INS1_16FlashAttnFwdSm90INS1_25CollectiveMainloopFwdSm90ILi2EN4cute5tupleIJNS5_1CILi1EEES8_S8_EEENS6_IJNS7_ILi128EEENS7_ILi112EEENS7_ILi192EEEEEELi192ENS_10bfloat16_tEfNS_4arch4Sm90ELb1ELb0ELb1ELb1ELb0ELb0ELb0ELb1ELb1ELb1ELb0ELb0EEENS1_21CollectiveEpilogueFwdINS6_IJSA_SC_SB_EEES9_SE_SG_Li256ELb1ELb1ELb0ELb0EEENS1_36VarlenDynamicPersistentTileSchedulerILi128ELi112ELi256ELi128ELb0ELb1ELb1ELb1ELb1ELb1EEEEEEEEEvNT_6ParamsE)
        /*0158*/ 	.word	0x00000000


	//----- nvinfo : EIATTR_MIN_STACK_SIZE
	.align		4
.L_68:
        /*015c*/ 	.byte	0x04, 0x12
        /*015e*/ 	.short	(.L_70 - .L_69)
	.align		4
.L_69:
        /*0160*/ 	.word	index@(_ZN7cutlass13device_kernelIN5flash11enable_sm90INS1_16FlashAttnFwdSm90INS1_25CollectiveMainloopFwdSm90ILi2EN4cute5tupleIJNS5_1CILi1EEES8_S8_EEENS6_IJNS7_ILi128EEENS7_ILi112EEENS7_ILi192EEEEEELi192ENS_10bfloat16_tEfNS_4arch4Sm90ELb1ELb0ELb1ELb1ELb0ELb1ELb0ELb1ELb1ELb1ELb0ELb0EEENS1_21CollectiveEpilogueFwdINS6_IJSA_SC_SB_EEES9_SE_SG_Li256ELb1ELb1ELb0ELb0EEENS1_36VarlenDynamicPersistentTileSchedulerILi128ELi112ELi256ELi128ELb0ELb1ELb1ELb1ELb1ELb1EEEEEEEEEvNT_6ParamsE)
        /*0164*/ 	.word	0x00000000
.L_70:


//--------------------- .nv.compat                --------------------------
	.section	.nv.compat,"",@"SHT_CUDA_COMPAT_INFO"
	.align	4
        /*0000*/ 	.byte	0x02, 0x09, 0x01, 0x00, 0x02, 0x02, 0x01, 0x00, 0x02, 0x05, 0x05, 0x00, 0x03, 0x07, 0x01, 0x01
        /*0010*/ 	.byte	0x02, 0x03, 0x00, 0x00, 0x02, 0x06, 0x01, 0x00, 0x04, 0x0b, 0x08, 0x00, 0x09, 0x00, 0x00, 0x00
        /*0020*/ 	.byte	0x00, 0x00, 0x00, 0x00


//--------------------- .nv.info._ZN7cutlass13device_kernelIN5flash11enable_sm90INS1_16FlashAttnFwdSm90INS1_25CollectiveMainloopFwdSm90ILi2EN4cute5tupleIJNS5_1CILi1EEES8_S8_EEENS6_IJNS7_ILi128EEENS7_ILi112EEENS7_ILi192EEEEEELi192ENS_10bfloat16_tEfNS_4arch4Sm90ELb0ELb0ELb1ELb0ELb0ELb0ELb0ELb1ELb1ELb1ELb0ELb0EEENS1_21CollectiveEpilogueFwdINS6_IJSA_SC_SB_EEES9_SE_SG_Li256ELb0ELb1ELb0ELb0EEENS1_29StaticPersistentTileSchedulerILb0EEEEEEEEEvNT_6ParamsE --------------------------
	.section	.nv.info._ZN7cutlass13device_kernelIN5flash11enable_sm90INS1_16FlashAttnFwdSm90INS1_25CollectiveMainloopFwdSm90ILi2EN4cute5tupleIJNS5_1CILi1EEES8_S8_EEENS6_IJNS7_ILi128EEENS7_ILi112EEENS7_ILi192EEEEEELi192ENS_10bfloat16_tEfNS_4arch4Sm90ELb0ELb0ELb1ELb0ELb0ELb0ELb0ELb1ELb1ELb1ELb0ELb0EEENS1_21CollectiveEpilogueFwdINS6_IJSA_SC_SB_EEES9_SE_SG_Li256ELb0ELb1ELb0ELb0EEENS1_29StaticPersistentTileSchedulerILb0EEEEEEEEEvNT_6ParamsE,"",@"SHT_CUDA_INFO"
	.sectionflags	@""
	.align	4


	//----- nvinfo : EIATTR_CUDA_API_VERSION
	.align		4
        /*0000*/ 	.byte	0x04, 0x37
        /*0002*/ 	.short	(.L_72 - .L_71)
.L_71:
        /*0004*/ 	.word	0x00000082


	//----- nvinfo : EIATTR_KPARAM_INFO
	.align		4
.L_72:
        /*0008*/ 	.byte	0x04, 0x17
        /*000a*/ 	.short	(.L_74 - .L_73)
.L_73:
        /*000c*/ 	.word	0x00000000
        /*0010*/ 	.short	0x0000
        /*0012*/ 	.short	0x0000
        /*0014*/ 	.byte	0x00, 0xf0, 0x01, 0x28


	//----- nvinfo : EIATTR_SPARSE_MMA_MASK
	.align		4
.L_74:
        /*0018*/ 	.byte	0x03, 0x50
        /*001a*/ 	.short	0x0000


	//----- nvinfo : EIATTR_MAXREG_COUNT
	.align		4
        /*001c*/ 	.byte	0x03, 0x1b
        /*001e*/ 	.short	0x00a8


	//----- nvinfo : EIATTR_MERCURY_ISA_VERSION
	.align		4
        /*0020*/ 	.byte	0x03, 0x5f
        /*0022*/ 	.short	0x0101


	//----- nvinfo : EIATTR_VRC_CTA_INIT_COUNT
	.align		4
        /*0024*/ 	.byte	0x02, 0x4a
	.zero		1
	.zero		1


	//----- nvinfo : EIATTR_EXIT_INSTR_OFFSETS
	.align		4
        /*0028*/ 	.byte	0x04, 0x1c
        /*002a*/ 	.short	(.L_76 - .L_75)


	//   ....[0]....
.L_75:
        /*002c*/ 	.word	0x00000010


	//----- nvinfo : EIATTR_MAX_THREADS
	.align		4
.L_76:
        /*0030*/ 	.byte	0x04, 0x05
        /*0032*/ 	.short	(.L_78 - .L_77)
.L_77:
        /*0034*/ 	.word	0x00000180
        /*0038*/ 	.word	0x00000001
        /*003c*/ 	.word	0x00000001


	//----- nvinfo : EIATTR_CBANK_PARAM_SIZE
	.align		4
.L_78:
        /*0040*/ 	.byte	0x03, 0x19
        /*0042*/ 	.short	0x0a00


	//----- nvinfo : EIATTR_PARAM_CBANK
	.align		4
        /*0044*/ 	.byte	0x04, 0x0a
        /*0046*/ 	.short	(.L_80 - .L_79)
	.align		4
.L_79:
        /*0048*/ 	.word	index@(.nv.constant0._ZN7cutlass13device_kernelIN5flash11enable_sm90INS1_16FlashAttnFwdSm90INS1_25CollectiveMainloopFwdSm90ILi2EN4cute5tupleIJNS5_1CILi1EEES8_S8_EEENS6_IJNS7_ILi128EEENS7_ILi112EEENS7_ILi192EEEEEELi192ENS_10bfloat16_tEfNS_4arch4Sm90ELb0ELb0ELb1ELb0ELb0ELb0ELb0ELb1ELb1ELb1ELb0ELb0EEENS1_21CollectiveEpilogueFwdINS6_IJSA_SC_SB_EEES9_SE_SG_Li256ELb0ELb1ELb0ELb0EEENS1_29StaticPersistentTileSchedulerILb0EEEEEEEEEvNT_6ParamsE)
        /*004c*/ 	.short	0x0380
        /*004e*/ 	.short	0x0a00


	//----- nvinfo : EIATTR_SW_WAR
	.align		4
.L_80:
        /*0050*/ 	.byte	0x04, 0x36
        /*0052*/ 	.short	(.L_82 - .L_81)
.L_81:
        /*0054*/ 	.word	0x00000008
.L_82:


//--------------------- .nv.info._ZN7cutlass13device_kernelIN5flash11enable_sm90INS1_16FlashAttnFwdSm90INS1_25CollectiveMainloopFwdSm90ILi2EN4cute5tupleIJNS5_1CILi2EEENS7_ILi1EEES9_EEENS6_IJNS7_ILi128EEENS7_ILi112EEENS7_ILi192EEEEEELi192ENS_10bfloat16_tEfNS_4arch4Sm90ELb0ELb0ELb1ELb0ELb0ELb0ELb0ELb1ELb1ELb1ELb0ELb0EEENS1_21CollectiveEpilogueFwdINS6_IJSB_SD_SC_EEESA_SF_SH_Li256ELb0ELb1ELb0ELb0EEENS1_29StaticPersistentTileSchedulerILb0EEEEEEEEEvNT_6ParamsE --------------------------
	.section	.nv.info._ZN7cutlass13device_kernelIN5flash11enable_sm90INS1_16FlashAttnFwdSm90INS1_25CollectiveMainloopFwdSm90ILi2EN4cute5tupleIJNS5_1CILi2EEENS7_ILi1EEES9_EEENS6_IJNS7_ILi128EEENS7_ILi112EEENS7_ILi192EEEEEELi192ENS_10bfloat16_tEfNS_4arch4Sm90ELb0ELb0ELb1ELb0ELb0ELb0ELb0ELb1ELb1ELb1ELb0ELb0EEENS1_21CollectiveEpilogueFwdINS6_IJSB_SD_SC_EEESA_SF_SH_Li256ELb0ELb1ELb0ELb0EEENS1_29StaticPersistentTileSchedulerILb0EEEEEEEEEvNT_6ParamsE,"",@"SHT_CUDA_INFO"
	.sectionflags	@""
	.align	4


	//----- nvinfo : EIATTR_CUDA_API_VERSION
	.align		4
        /*0000*/ 	.byte	0x04, 0x37
        /*0002*/ 	.short	(.L_84 - .L_83)
.L_83:
        /*0004*/ 	.word	0x00000082


	//----- nvinfo : EIATTR_KPARAM_INFO
	.align		4
.L_84:
        /*0008*/ 	.byte	0x04, 0x17
        /*000a*/ 	.short	(.L_86 - .L_85)
.L_85:
        /*000c*/ 	.word	0x00000000
        /*0010*/ 	.short	0x0000
        /*0012*/ 	.short	0x0000
        /*0014*/ 	.byte	0x00, 0xf0, 0x01, 0x28


	//----- nvinfo : EIATTR_SPARSE_MMA_MASK
	.align		4
.L_86:
        /*0018*/ 	.byte	0x03, 0x50
        /*001a*/ 	.short	0x0000


	//----- nvinfo : EIATTR_MAXREG_COUNT
	.align		4
        /*001c*/ 	.byte	0x03, 0x1b
        /*001e*/ 	.short	0x00a8


	//----- nvinfo : EIATTR_MERCURY_ISA_VERSION
	.align		4
        /*0020*/ 	.byte	0x03, 0x5f
        /*0022*/ 	.short	0x0101


	//----- nvinfo : EIATTR_VRC_CTA_INIT_COUNT
	.align		4
        /*0024*/ 	.byte	0x02, 0x4a
	.zero		1
	.zero		1


	//----- nvinfo : EIATTR_EXIT_INSTR_OFFSETS
	.align		4
        /*0028*/ 	.byte	0x04, 0x1c
        /*002a*/ 	.short	(.L_88 - .L_87)


	//   ....[0]....
.L_87:
        /*002c*/ 	.word	0x00000010


	//----- nvinfo : EIATTR_MAX_THREADS
	.align		4
.L_88:
        /*0030*/ 	.byte	0x04, 0x05
        /*0032*/ 	.short	(.L_90 - .L_89)
.L_89:
        /*0034*/ 	.word	0x00000180
        /*0038*/ 	.word	0x00000001
        /*003c*/ 	.word	0x00000001


	//----- nvinfo : EIATTR_CBANK_PARAM_SIZE
	.align		4
.L_90:
        /*0040*/ 	.byte	0x03, 0x19
        /*0042*/ 	.short	0x0a00


	//----- nvinfo : EIATTR_PARAM_CBANK
	.align		4
        /*0044*/ 	.byte	0x04, 0x0a
        /*0046*/ 	.short	(.L_92 - .L_91)
	.align		4
.L_91:
        /*0048*/ 	.word	index@(.nv.constant0._ZN7cutlass13device_kernelIN5flash11enable_sm90INS1_16FlashAttnFwdSm90INS1_25CollectiveMainloopFwdSm90ILi2EN4cute5tupleIJNS5_1CILi2EEENS7_ILi1EEES9_EEENS6_IJNS7_ILi128EEENS7_ILi112EEENS7_ILi192EEEEEELi192ENS_10bfloat16_tEfNS_4arch4Sm90ELb0ELb0ELb1ELb0ELb0ELb0ELb0ELb1ELb1ELb1ELb0ELb0EEENS1_21CollectiveEpilogueFwdINS6_IJSB_SD_SC_EEESA_SF_SH_Li256ELb0ELb1ELb0ELb0EEENS1_29StaticPersistentTileSchedulerILb0EEEEEEEEEvNT_6ParamsE)
        /*004c*/ 	.short	0x0380
        /*004e*/ 	.short	0x0a00


	//----- nvinfo : EIATTR_SW_WAR
	.align		4
.L_92:
        /*0050*/ 	.byte	0x04, 0x36
        /*0052*/ 	.short	(.L_94 - .L_93)
.L_93:
        /*0054*/ 	.word	0x00000008
.L_94:


//--------------------- .nv.info._ZN7cutlass13device_kernelIN5flash11enable_sm90INS1_16FlashAttnFwdSm90INS1_25CollectiveMainloopFwdSm90ILi2EN4cute5tupleIJNS5_1CILi1EEES8_S8_EEENS6_IJNS7_ILi128EEENS7_ILi112EEENS7_ILi192EEEEEELi192ENS_10bfloat16_tEfNS_4arch4Sm90ELb0ELb0ELb1ELb1ELb0ELb0ELb0ELb1ELb1ELb1ELb0ELb0EEENS1_21CollectiveEpilogueFwdINS6_IJSA_SC_SB_EEES9_SE_SG_Li256ELb1ELb1ELb0ELb0EEENS1_36VarlenDynamicPersistentTileSchedulerILi128ELi112ELi256ELi128ELb0ELb1ELb1ELb0ELb1ELb1EEEEEEEEEvNT_6ParamsE --------------------------
	.section	.nv.info._ZN7cutlass13device_kernelIN5flash11enable_sm90INS1_16FlashAttnFwdSm90INS1_25CollectiveMainloopFwdSm90ILi2EN4cute5tupleIJNS5_1CILi1EEES8_S8_EEENS6_IJNS7_ILi128EEENS7_ILi112EEENS7_ILi192EEEEEELi192ENS_10bfloat16_tEfNS_4arch4Sm90ELb0ELb0ELb1ELb1ELb0ELb0ELb0ELb1ELb1ELb1ELb0ELb0EEENS1_21CollectiveEpilogueFwdINS6_IJSA_SC_SB_EEES9_SE_SG_Li256ELb1ELb1ELb0ELb0EEENS1_36VarlenDynamicPersistentTileSchedulerILi128ELi112ELi256ELi128ELb0ELb1ELb1ELb0ELb1ELb1EEEEEEEEEvNT_6ParamsE,"",@"SHT_CUDA_INFO"
	.sectionflags	@""
	.align	4


	//----- nvinfo : EIATTR_CUDA_API_VERSION
	.align		4
        /*0000*/ 	.byte	0x04, 0x37
        /*0002*/ 	.short	(.L_96 - .L_95)
.L_95:
        /*0004*/ 	.word	0x00000082


	//----- nvinfo : EIATTR_KPARAM_INFO
	.align		4
.L_96:
        /*0008*/ 	.byte	0x04, 0x17
        /*000a*/ 	.short	(.L_98 - .L_97)
.L_97:
        /*000c*/ 	.word	0x00000000
        /*0010*/ 	.short	0x0000
        /*0012*/ 	.short	0x0000
        /*0014*/ 	.byte	0x00, 0xf0, 0x01, 0x2a


	//----- nvinfo : EIATTR_SPARSE_MMA_MASK
	.align		4
.L_98:
        /*0018*/ 	.byte	0x03, 0x50
        /*001a*/ 	.short	0x0000


	//----- nvinfo : EIATTR_MAXREG_COUNT
	.align		4
        /*001c*/ 	.byte	0x03, 0x1b
        /*001e*/ 	.short	0x00a8


	//----- nvinfo : EIATTR_MERCURY_ISA_VERSION
	.align		4
        /*0020*/ 	.byte	0x03, 0x5f
        /*0022*/ 	.short	0x0101


	//----- nvinfo : EIATTR_VRC_CTA_INIT_COUNT
	.align		4
        /*0024*/ 	.byte	0x02, 0x4a
	.zero		1
	.zero		1


	//----- nvinfo : EIATTR_EXIT_INSTR_OFFSETS
	.align		4
        /*0028*/ 	.byte	0x04, 0x1c
        /*002a*/ 	.short	(.L_100 - .L_99)


	//   ....[0]....
.L_99:
        /*002c*/ 	.word	0x00000010


	//----- nvinfo : EIATTR_MAX_THREADS
	.align		4
.L_100:
        /*0030*/ 	.byte	0x04, 0x05
        /*0032*/ 	.short	(.L_102 - .L_101)
.L_101:
        /*0034*/ 	.word	0x00000180
        /*0038*/ 	.word	0x00000001
        /*003c*/ 	.word	0x00000001


	//----- nvinfo : EIATTR_CBANK_PARAM_SIZE
	.align		4
.L_102:
        /*0040*/ 	.byte	0x03, 0x19
        /*0042*/ 	.short	0x0a80


	//----- nvinfo : EIATTR_PARAM_CBANK
	.align		4
        /*0044*/ 	.byte	0x04, 0x0a
        /*0046*/ 	.short	(.L_104 - .L_103)
	.align		4
.L_103:
        /*0048*/ 	.word	index@(.nv.constant0._ZN7cutlass13device_kernelIN5flash11enable_sm90INS1_16FlashAttnFwdSm90INS1_25CollectiveMainloopFwdSm90ILi2EN4cute5tupleIJNS5_1CILi1EEES8_S8_EEENS6_IJNS7_ILi128EEENS7_ILi112EEENS7_ILi192EEEEEELi192ENS_10bfloat16_tEfNS_4arch4Sm90ELb0ELb0ELb1ELb1ELb0ELb0ELb0ELb1ELb1ELb1ELb0ELb0EEENS1_21CollectiveEpilogueFwdINS6_IJSA_SC_SB_EEES9_SE_SG_Li256ELb1ELb1ELb0ELb0EEENS1_36VarlenDynamicPersistentTileSchedulerILi128ELi112ELi256ELi128ELb0ELb1ELb1ELb0ELb1ELb1EEEEEEEEEvNT_6ParamsE)
        /*004c*/ 	.short	0x0380
        /*004e*/ 	.short	0x0a80


	//----- nvinfo : EIATTR_SW_WAR
	.align		4
.L_104:
        /*0050*/ 	.byte	0x04, 0x36
        /*0052*/ 	.short	(.L_106 - .L_105)
.L_105:
        /*0054*/ 	.word	0x00000008
.L_106:


//--------------------- .nv.info._ZN7cutlass13device_kernelIN5flash11enable_sm90INS1_16FlashAttnFwdSm90INS1_25CollectiveMainloopFwdSm90ILi2EN4cute5tupleIJNS5_1CILi1EEES8_S8_EEENS6_IJNS7_ILi128EEENS7_ILi112EEENS7_ILi192EEEEEELi192ENS_10bfloat16_tEfNS_4arch4Sm90ELb0ELb0ELb1ELb1ELb0ELb1ELb0ELb1ELb1ELb1ELb0ELb0EEENS1_21CollectiveEpilogueFwdINS6_IJSA_SC_SB_EEES9_SE_SG_Li256ELb1ELb1ELb0ELb0EEENS1_36VarlenDynamicPersistentTileSchedulerILi128ELi112ELi256ELi128ELb0ELb1ELb1ELb0ELb1ELb1EEEEEEEEEvNT_6ParamsE --------------------------
	.section	.nv.info._ZN7cutlass13device_kernelIN5flash11enable_sm90INS1_16FlashAttnFwdSm90INS1_25CollectiveMainloopFwdSm90ILi2EN4cute5tupleIJNS5_1CILi1EEES8_S8_EEENS6_IJNS7_ILi128EEENS7_ILi112EEENS7_ILi192EEEEEELi192ENS_10bfloat16_tEfNS_4arch4Sm90ELb0ELb0ELb1ELb1ELb0ELb1ELb0ELb1ELb1ELb1ELb0ELb0EEENS1_21CollectiveEpilogueFwdINS6_IJSA_SC_SB_EEES9_SE_SG_Li256ELb1ELb1ELb0ELb0EEENS1_36VarlenDynamicPersistentTileSchedulerILi128ELi112ELi256ELi128ELb0ELb1ELb1ELb0ELb1ELb1EEEEEEEEEvNT_6ParamsE,"",@"SHT_CUDA_INFO"
	.sectionflags	@""
	.align	4


	//----- nvinfo : EIATTR_CUDA_API_VERSION
	.align		4
        /*0000*/ 	.byte	0x04, 0x37
        /*0002*/ 	.short	(.L_108 - .L_107)
.L_107:
        /*0004*/ 	.word	0x00000082


	//----- nvinfo : EIATTR_KPARAM_INFO
	.align		4
.L_108:
        /*0008*/ 	.byte	0x04, 0x17
        /*000a*/ 	.short	(.L_110 - .L_109)
.L_109:
        /*000c*/ 	.word	0x00000000
        /*0010*/ 	.short	0x0000
        /*0012*/ 	.short	0x0000
        /*0014*/ 	.byte	0x00, 0xf0, 0x01, 0x2a


	//----- nvinfo : EIATTR_SPARSE_MMA_MASK
	.align		4
.L_110:
        /*0018*/ 	.byte	0x03, 0x50
        /*001a*/ 	.short	0x0000


	//----- nvinfo : EIATTR_MAXREG_COUNT
	.align		4
        /*001c*/ 	.byte	0x03, 0x1b
        /*001e*/ 	.short	0x00a8


	//----- nvinfo : EIATTR_MERCURY_ISA_VERSION
	.align		4
        /*0020*/ 	.byte	0x03, 0x5f
        /*0022*/ 	.short	0x0101


	//----- nvinfo : EIATTR_VRC_CTA_INIT_COUNT
	.align		4
        /*0024*/ 	.byte	0x02, 0x4a
	.zero		1
	.zero		1


	//----- nvinfo : EIATTR_EXIT_INSTR_OFFSETS
	.align		4
        /*0028*/ 	.byte	0x04, 0x1c
        /*002a*/ 	.short	(.L_112 - .L_111)


	//   ....[0]....
.L_111:
        /*002c*/ 	.word	0x00000010


	//----- nvinfo : EIATTR_MAX_THREADS
	.align		4
.L_112:
        /*0030*/ 	.byte	0x04, 0x05
        /*0032*/ 	.short	(.L_114 - .L_113)
.L_113:
        /*0034*/ 	.word	0x00000180
        /*0038*/ 	.word	0x00000001
        /*003c*/ 	.word	0x00000001


	//----- nvinfo : EIATTR_CBANK_PARAM_SIZE
	.align		4
.L_114:
        /*0040*/ 	.byte	0x03, 0x19
        /*0042*/ 	.short	0x0a80


	//----- nvinfo : EIATTR_PARAM_CBANK
	.align		4
        /*0044*/ 	.byte	0x04, 0x0a
        /*0046*/ 	.short	(.L_116 - .L_115)
	.align		4
.L_115:
        /*0048*/ 	.word	index@(.nv.constant0._ZN7cutlass13device_kernelIN5flash11enable_sm90INS1_16FlashAttnFwdSm90INS1_25CollectiveMainloopFwdSm90ILi2EN4cute5tupleIJNS5_1CILi1EEES8_S8_EEENS6_IJNS7_ILi128EEENS7_ILi112EEENS7_ILi192EEEEEELi192ENS_10bfloat16_tEfNS_4arch4Sm90ELb0ELb0ELb1ELb1ELb0ELb1ELb0ELb1ELb1ELb1ELb0ELb0EEENS1_21CollectiveEpilogueFwdINS6_IJSA_SC_SB_EEES9_SE_SG_Li256ELb1ELb1ELb0ELb0EEENS1_36VarlenDynamicPersistentTileSchedulerILi128ELi112ELi256ELi128ELb0ELb1ELb1ELb0ELb1ELb1EEEEEEEEEvNT_6ParamsE)
        /*004c*/ 	.short	0x0380
        /*004e*/ 	.short	0x0a80


	//----- nvinfo : EIATTR_SW_WAR
	.align		4
.L_116:
        /*0050*/ 	.byte	0x04, 0x36
        /*0052*/ 	.short	(.L_118 - .L_117)
.L_117:
        /*0054*/ 	.word	0x00000008
.L_118:


//--------------------- .nv.info._ZN7cutlass13device_kernelIN5flash11enable_sm90INS1_16FlashAttnFwdSm90INS1_25CollectiveMainloopFwdSm90ILi2EN4cute5tupleIJNS5_1CILi1EEES8_S8_EEENS6_IJNS7_ILi128EEENS7_ILi96EEENS7_ILi192EEEEEELi192ENS_10bfloat16_tEfNS_4arch4Sm90ELb0ELb1ELb1ELb0ELb0ELb0ELb0ELb1ELb1ELb1ELb0ELb0EEENS1_21CollectiveEpilogueFwdINS6_IJSA_SC_SB_EEES9_SE_SG_Li256ELb0ELb1ELb0ELb0EEENS1_30DynamicPersistentTileSchedulerILi256ELi128ELb0ELb1ELb1EEEEEEEEEvNT_6ParamsE --------------------------
	.section	.nv.info._ZN7cutlass13device_kernelIN5flash11enable_sm90INS1_16FlashAttnFwdSm90INS1_25CollectiveMainloopFwdSm90ILi2EN4cute5tupleIJNS5_1CILi1EEES8_S8_EEENS6_IJNS7_ILi128EEENS7_ILi96EEENS7_ILi192EEEEEELi192ENS_10bfloat16_tEfNS_4arch4Sm90ELb0ELb1ELb1ELb0ELb0ELb0ELb0ELb1ELb1ELb1ELb0ELb0EEENS1_21CollectiveEpilogueFwdINS6_IJSA_SC_SB_EEES9_SE_SG_Li256ELb0ELb1ELb0ELb0EEENS1_30DynamicPersistentTileSchedulerILi256ELi128ELb0ELb1ELb1EEEEEEEEEvNT_6ParamsE,"",@"SHT_CUDA_INFO"
	.sectionflags	@""
	.align	4


	//----- nvinfo : EIATTR_CUDA_API_VERSION
	.align		4
        /*0000*/ 	.byte	0x04, 0x37
        /*0002*/ 	.short	(.L_120 - .L_119)
.L_119:
        /*0004*/ 	.word	0x00000082


	//----- nvinfo : EIATTR_KPARAM_INFO
	.align		4
.L_120:
        /*0008*/ 	.byte	0x04, 0x17
        /*000a*/ 	.short	(.L_122 - .L_121)
.L_121:
        /*000c*/ 	.word	0x00000000
        /*0010*/ 	.short	0x0000
        /*0012*/ 	.short	0x0000
        /*0014*/ 	.byte	0x00, 0xf0, 0x01, 0x2a


	//----- nvinfo : EIATTR_SPARSE_MMA_MASK
	.align		4
.L_122:
        /*0018*/ 	.byte	0x03, 0x50
        /*001a*/ 	.short	0x0000


	//----- nvinfo : EIATTR_MAXREG_COUNT
	.align		4
        /*001c*/ 	.byte	0x03, 0x1b
        /*001e*/ 	.short	0x00a8


	//----- nvinfo : EIATTR_MERCURY_ISA_VERSION
	.align		4
        /*0020*/ 	.byte	0x03, 0x5f
        /*0022*/ 	.short	0x0101


	//----- nvinfo : EIATTR_VRC_CTA_INIT_COUNT
	.align		4
        /*0024*/ 	.byte	0x02, 0x4a
	.zero		1
	.zero		1


	//----- nvinfo : EIATTR_EXIT_INSTR_OFFSETS
	.align		4
        /*0028*/ 	.byte	0x04, 0x1c
        /*002a*/ 	.short	(.L_124 - .L_123)


	//   ....[0]....
.L_123:
        /*002c*/ 	.word	0x00000010


	//----- nvinfo : EIATTR_MAX_THREADS
	.align		4
.L_124:
        /*0030*/ 	.byte	0x04, 0x05
        /*0032*/ 	.short	(.L_126 - .L_125)
.L_125:
        /*0034*/ 	.word	0x00000180
        /*0038*/ 	.word	0x00000001
        /*003c*/ 	.word	0x00000001


	//----- nvinfo : EIATTR_CBANK_PARAM_SIZE
	.align		4
.L_126:
        /*0040*/ 	.byte	0x03, 0x19
        /*0042*/ 	.short	0x0a80


	//----- nvinfo : EIATTR_PARAM_CBANK
	.align		4
        /*0044*/ 	.byte	0x04, 0x0a
        /*0046*/ 	.short	(.L_128 - .L_127)
	.align		4
.L_127:
        /*0048*/ 	.word	index@(.nv.constant0._ZN7cutlass13device_kernelIN5flash11enable_sm90INS1_16FlashAttnFwdSm90INS1_25CollectiveMainloopFwdSm90ILi2EN4cute5tupleIJNS5_1CILi1EEES8_S8_EEENS6_IJNS7_ILi128EEENS7_ILi96EEENS7_ILi192EEEEEELi192ENS_10bfloat16_tEfNS_4arch4Sm90ELb0ELb1ELb1ELb0ELb0ELb0ELb0ELb1ELb1ELb1ELb0ELb0EEENS1_21CollectiveEpilogueFwdINS6_IJSA_SC_SB_EEES9_SE_SG_Li256ELb0ELb1ELb0ELb0EEENS1_30DynamicPersistentTileSchedulerILi256ELi128ELb0ELb1ELb1EEEEEEEEEvNT_6ParamsE)
        /*004c*/ 	.short	0x0380
        /*004e*/ 	.short	0x0a80


	//----- nvinfo : EIATTR_SW_WAR
	.align		4
.L_128:
        /*0050*/ 	.byte	0x04, 0x36
        /*0052*/ 	.short	(.L_130 - .L_129)
.L_129:
        /*0054*/ 	.word	0x00000008
.L_130:


//--------------------- .nv.info._ZN7cutlass13device_kernelIN5flash11enable_sm90INS1_16FlashAttnFwdSm90INS1_25CollectiveMainloopFwdSm90ILi2EN4cute5tupleIJNS5_1CILi1EEES8_S8_EEENS6_IJNS7_ILi128EEENS7_ILi96EEENS7_ILi192EEEEEELi192ENS_10bfloat16_tEfNS_4arch4Sm90ELb0ELb1ELb1ELb1ELb0ELb0ELb0ELb1ELb1ELb1ELb0ELb0EEENS1_21CollectiveEpilogueFwdINS6_IJSA_SC_SB_EEES9_SE_SG_Li256ELb1ELb1ELb0ELb0EEENS1_36VarlenDynamicPersistentTileSchedulerILi128ELi96ELi256ELi128ELb0ELb1ELb1ELb1ELb0ELb1EEEEEEEEEvNT_6ParamsE --------------------------
	.section	.nv.info._ZN7cutlass13device_kernelIN5flash11enable_sm90INS1_16FlashAttnFwdSm90INS1_25CollectiveMainloopFwdSm90ILi2EN4cute5tupleIJNS5_1CILi1EEES8_S8_EEENS6_IJNS7_ILi128EEENS7_ILi96EEENS7_ILi192EEEEEELi192ENS_10bfloat16_tEfNS_4arch4Sm90ELb0ELb1ELb1ELb1ELb0ELb0ELb0ELb1ELb1ELb1ELb0ELb0EEENS1_21CollectiveEpilogueFwdINS6_IJSA_SC_SB_EEES9_SE_SG_Li256ELb1ELb1ELb0ELb0EEENS1_36VarlenDynamicPersistentTileSchedulerILi128ELi96ELi256ELi128ELb0ELb1ELb1ELb1ELb0ELb1EEEEEEEEEvNT_6ParamsE,"",@"SHT_CUDA_INFO"
	.sectionflags	@""
	.align	4


	//----- nvinfo : EIATTR_CUDA_API_VERSION
	.align		4
        /*0000*/ 	.byte	0x04, 0x37
        /*0002*/ 	.short	(.L_132 - .L_131)
.L_131:
        /*0004*/ 	.word	0x00000082


	//----- nvinfo : EIATTR_KPARAM_INFO
	.align		4
.L_132:
        /*0008*/ 	.byte	0x04, 0x17
        /*000a*/ 	.short	(.L_134 - .L_133)
.L_133:
        /*000c*/ 	.word	0x00000000
        /*0010*/ 	.short	0x0000
        /*0012*/ 	.short	0x0000
        /*0014*/ 	.byte	0x00, 0xf0, 0x01, 0x2a


	//----- nvinfo : EIATTR_SPARSE_MMA_MASK
	.align		4
.L_134:
        /*0018*/ 	.byte	0x03, 0x50
        /*001a*/ 	.short	0x0000


	//----- nvinfo : EIATTR_MAXREG_COUNT
	.align		4
        /*001c*/ 	.byte	0x03, 0x1b
        /*001e*/ 	.short	0x00a8


	//----- nvinfo : EIATTR_MERCURY_ISA_VERSION
	.align		4
        /*0020*/ 	.byte	0x03, 0x5f
        /*0022*/ 	.short	0x0101


	//----- nvinfo : EIATTR_VRC_CTA_INIT_COUNT
	.align		4
        /*0024*/ 	.byte	0x02, 0x4a
	.zero		1
	.zero		1


	//----- nvinfo : EIATTR_EXIT_INSTR_OFFSETS
	.align		4
        /*0028*/ 	.byte	0x04, 0x1c
        /*002a*/ 	.short	(.L_136 - .L_135)


	//   ....[0]....
.L_135:
        /*002c*/ 	.word	0x00000010


	//----- nvinfo : EIATTR_MAX_THREADS
	.align		4
.L_136:
        /*0030*/ 	.byte	0x04, 0x05
        /*0032*/ 	.short	(.L_138 - .L_137)
.L_137:
        /*0034*/ 	.word	0x00000180
        /*0038*/ 	.word	0x00000001
        /*003c*/ 	.word	0x00000001


	//----- nvinfo : EIATTR_CBANK_PARAM_SIZE
	.align		4
.L_138:
        /*0040*/ 	.byte	0x03, 0x19
        /*0042*/ 	.short	0x0a80


	//----- nvinfo : EIATTR_PARAM_CBANK
	.align		4
        /*0044*/ 	.byte	0x04, 0x0a
        /*0046*/ 	.short	(.L_140 - .L_139)
	.align		4
.L_139:
        /*0048*/ 	.word	index@(.nv.constant0._ZN7cutlass13device_kernelIN5flash11enable_sm90INS1_16FlashAttnFwdSm90INS1_25CollectiveMainloopFwdSm90ILi2EN4cute5tupleIJNS5_1CILi1EEES8_S8_EEENS6_IJNS7_ILi128EEENS7_ILi96EEENS7_ILi192EEEEEELi192ENS_10bfloat16_tEfNS_4arch4Sm90ELb0ELb1ELb1ELb1ELb0ELb0ELb0ELb1ELb1ELb1ELb0ELb0EEENS1_21CollectiveEpilogueFwdINS6_IJSA_SC_SB_EEES9_SE_SG_Li256ELb1ELb1ELb0ELb0EEENS1_36VarlenDynamicPersistentTileSchedulerILi128ELi96ELi256ELi128ELb0ELb1ELb1ELb1ELb0ELb1EEEEEEEEEvNT_6ParamsE)
        /*004c*/ 	.short	0x0380
        /*004e*/ 	.short	0x0a80


	//----- nvinfo : EIATTR_SW_WAR
	.align		4
.L_140:
        /*0050*/ 	.byte	0x04, 0x36
        /*0052*/ 	.short	(.L_142 - .L_141)
.L_141:
        /*0054*/ 	.word	0x00000008
.L_142:


//--------------------- .nv.info._ZN7cutlass13device_kernelIN5flash11enable_sm90INS1_16FlashAttnFwdSm90INS1_25CollectiveMainloopFwdSm90ILi2EN4cute5tupleIJNS5_1CILi1EEES8_S8_EEENS6_IJNS7_ILi128EEENS7_ILi96EEENS7_ILi192EEEEEELi192ENS_10bfloat16_tEfNS_4arch4Sm90ELb0ELb1ELb1ELb1ELb0ELb1ELb0ELb1ELb1ELb1ELb0ELb0EEENS1_21CollectiveEpilogueFwdINS6_IJSA_SC_SB_EEES9_SE_SG_Li256ELb1ELb1ELb0ELb0EEENS1_36VarlenDynamicPersistentTileSchedulerILi128ELi96ELi256ELi128ELb0ELb1ELb1ELb1ELb0ELb1EEEEEEEEEvNT_6ParamsE --------------------------
	.section	.nv.info._ZN7cutlass13device_kernelIN5flash11enable_sm90INS1_16FlashAttnFwdSm90INS1_25CollectiveMainloopFwdSm90ILi2EN4cute5tupleIJNS5_1CILi1EEES8_S8_EEENS6_IJNS7_ILi128EEENS7_ILi96EEENS7_ILi192EEEEEELi192ENS_10bfloat16_tEfNS_4arch4Sm90ELb0ELb1ELb1ELb1ELb0ELb1ELb0ELb1ELb1ELb1ELb0ELb0EEENS1_21CollectiveEpilogueFwdINS6_IJSA_SC_SB_EEES9_SE_SG_Li256ELb1ELb1ELb0ELb0EEENS1_36VarlenDynamicPersistentTileSchedulerILi128ELi96ELi256ELi128ELb0ELb1ELb1ELb1ELb0ELb1EEEEEEEEEvNT_6ParamsE,"",@"SHT_CUDA_INFO"
	.sectionflags	@""
	.align	4


	//----- nvinfo : EIATTR_CUDA_API_VERSION
	.align		4
        /*0000*/ 	.byte	0x04, 0x37
        /*0002*/ 	.short	(.L_144 - .L_143)
.L_143:
        /*0004*/ 	.word	0x00000082


	//----- nvinfo : EIATTR_KPARAM_INFO
	.align		4
.L_144:
        /*0008*/ 	.byte	0x04, 0x17
        /*000a*/ 	.short	(.L_146 - .L_145)
.L_145:
        /*000c*/ 	.word	0x00000000
        /*0010*/ 	.short	0x0000
        /*0012*/ 	.short	0x0000
        /*0014*/ 	.byte	0x00, 0xf0, 0x01, 0x2a


	//----- nvinfo : EIATTR_SPARSE_MMA_MASK
	.align		4
.L_146:
        /*0018*/ 	.byte	0x03, 0x50
        /*001a*/ 	.short	0x0000


	//----- nvinfo : EIATTR_MAXREG_COUNT
	.align		4
        /*001c*/ 	.byte	0x03, 0x1b
        /*001e*/ 	.short	0x00a8


	//----- nvinfo : EIATTR_MERCURY_ISA_VERSION
	.align		4
        /*0020*/ 	.byte	0x03, 0x5f
        /*0022*/ 	.short	0x0101


	//----- nvinfo : EIATTR_VRC_CTA_INIT_COUNT
	.align		4
        /*0024*/ 	.byte	0x02, 0x4a
	.zero		1
	.zero		1


	//----- nvinfo : EIATTR_EXIT_INSTR_OFFSETS
	.align		4
        /*0028*/ 	.byte	0x04, 0x1c
        /*002a*/ 	.short	(.L_148 - .L_147)


	//   ....[0]....
.L_147:
        /*002c*/ 	.word	0x00000010


	//----- nvinfo : EIATTR_MAX_THREADS
	.align		4
.L_148:
        /*0030*/ 	.byte	0x04, 0x05
        /*0032*/ 	.short	(.L_150 - .L_149)
.L_149:
        /*0034*/ 	.word	0x00000180
        /*0038*/ 	.word	0x00000001
        /*003c*/ 	.word	0x00000001


	//----- nvinfo : EIATTR_CBANK_PARAM_SIZE
	.align		4
.L_150:
        /*0040*/ 	.byte	0x03, 0x19
        /*0042*/ 	.short	0x0a80


	//----- nvinfo : EIATTR_PARAM_CBANK
	.align		4
        /*0044*/ 	.byte	0x04, 0x0a
        /*0046*/ 	.short	(.L_152 - .L_151)
	.align		4
.L_151:
        /*0048*/ 	.word	index@(.nv.constant0._ZN7cutlass13device_kernelIN5flash11enable_sm90INS1_16FlashAttnFwdSm90INS1_25CollectiveMainloopFwdSm90ILi2EN4cute5tupleIJNS5_1CILi1EEES8_S8_EEENS6_IJNS7_ILi128EEENS7_ILi96EEENS7_ILi192EEEEEELi192ENS_10bfloat16_tEfNS_4arch4Sm90ELb0ELb1ELb1ELb1ELb0ELb1ELb0ELb1ELb1ELb1ELb0ELb0EEENS1_21CollectiveEpilogueFwdINS6_IJSA_SC_SB_EEES9_SE_SG_Li256ELb1ELb1ELb0ELb0EEENS1_36VarlenDynamicPersistentTileSchedulerILi128ELi96ELi256ELi128ELb0ELb1ELb1ELb1ELb0ELb1EEEEEEEEEvNT_6ParamsE)
        /*004c*/ 	.short	0x0380
        /*004e*/ 	.short	0x0a80


	//----- nvinfo : EIATTR_SW_WAR
	.align		4
.L_152:
        /*0050*/ 	.byte	0x04, 0x36
        /*0052*/ 	.short	(.L_154 - .L_153)
.L_153:
        /*0054*/ 	.word	0x00000008
.L_154:


//--------------------- .nv.info._ZN7cutlass13device_kernelIN5flash11enable_sm90INS1_16FlashAttnFwdSm90INS1_25CollectiveMainloopFwdSm90ILi2EN4cute5tupleIJNS5_1CILi1EEES8_S8_EEENS6_IJNS7_ILi128EEENS7_ILi112EEENS7_ILi192EEEEEELi192ENS_10bfloat16_tEfNS_4arch4Sm90ELb1ELb0ELb1ELb0ELb0ELb0ELb0ELb1ELb1ELb1ELb0ELb0EEENS1_21CollectiveEpilogueFwdINS6_IJSA_SC_SB_EEES9_SE_SG_Li256ELb0ELb1ELb0ELb0EEENS1_30DynamicPersistentTileSchedulerILi256ELi128ELb0ELb1ELb1EEEEEEEEEvNT_6ParamsE --------------------------
	.section	.nv.info._ZN7cutlass13device_kernelIN5flash11enable_sm90INS1_16FlashAttnFwdSm90INS1_25CollectiveMainloopFwdSm90ILi2EN4cute5tupleIJNS5_1CILi1EEES8_S8_EEENS6_IJNS7_ILi128EEENS7_ILi112EEENS7_ILi192EEEEEELi192ENS_10bfloat16_tEfNS_4arch4Sm90ELb1ELb0ELb1ELb0ELb0ELb0ELb0ELb1ELb1ELb1ELb0ELb0EEENS1_21CollectiveEpilogueFwdINS6_IJSA_SC_SB_EEES9_SE_SG_Li256ELb0ELb1ELb0ELb0EEENS1_30DynamicPersistentTileSchedulerILi256ELi128ELb0ELb1ELb1EEEEEEEEEvNT_6ParamsE,"",@"SHT_CUDA_INFO"
	.sectionflags	@""
	.align	4


	//----- nvinfo : EIATTR_CUDA_API_VERSION
	.align		4
        /*0000*/ 	.byte	0x04, 0x37
        /*0002*/ 	.short	(.L_156 - .L_155)
.L_155:
        /*0004*/ 	.word	0x00000082


	//----- nvinfo : EIATTR_KPARAM_INFO
	.align		4
.L_156:
        /*0008*/ 	.byte	0x04, 0x17
        /*000a*/ 	.short	(.L_158 - .L_157)
.L_157:
        /*000c*/ 	.word	0x00000000
        /*0010*/ 	.short	0x0000
        /*0012*/ 	.short	0x0000
        /*0014*/ 	.byte	0x00, 0xf0, 0x01, 0x2a


	//----- nvinfo : EIATTR_SPARSE_MMA_MASK
	.align		4
.L_158:
        /*0018*/ 	.byte	0x03, 0x50
        /*001a*/ 	.short	0x0000


	//----- nvinfo : EIATTR_MAXREG_COUNT
	.align		4
        /*001c*/ 	.byte	0x03, 0x1b
        /*001e*/ 	.short	0x00a8


	//----- nvinfo : EIATTR_MERCURY_ISA_VERSION
	.align		4
        /*0020*/ 	.byte	0x03, 0x5f
        /*0022*/ 	.short	0x0101


	//----- nvinfo : EIATTR_VRC_CTA_INIT_COUNT
	.align		4
        /*0024*/ 	.byte	0x02, 0x4a
	.zero		1
	.zero		1


	//----- nvinfo : EIATTR_EXIT_INSTR_OFFSETS
	.align		4
        /*0028*/ 	.byte	0x04, 0x1c
        /*002a*/ 	.short	(.L_160 - .L_159)


	//   ....[0]....
.L_159:
        /*002c*/ 	.word	0x00000010


	//----- nvinfo : EIATTR_MAX_THREADS
	.align		4
.L_160:
        /*0030*/ 	.byte	0x04, 0x05
        /*0032*/ 	.short	(.L_162 - .L_161)
.L_161:
        /*0034*/ 	.word	0x00000180
        /*0038*/ 	.word	0x00000001
        /*003c*/ 	.word	0x00000001


	//----- nvinfo : EIATTR_CBANK_PARAM_SIZE
	.align		4
.L_162:
        /*0040*/ 	.byte	0x03, 0x19
        /*0042*/ 	.short	0x0a80


	//----- nvinfo : EIATTR_PARAM_CBANK
	.align		4
        /*0044*/ 	.byte	0x04, 0x0a
        /*0046*/ 	.short	(.L_164 - .L_163)
	.align		4
.L_163:
        /*0048*/ 	.word	index@(.nv.constant0._ZN7cutlass13device_kernelIN5flash11enable_sm90INS1_16FlashAttnFwdSm90INS1_25CollectiveMainloopFwdSm90ILi2EN4cute5tupleIJNS5_1CILi1EEES8_S8_EEENS6_IJNS7_ILi128EEENS7_ILi112EEENS7_ILi192EEEEEELi192ENS_10bfloat16_tEfNS_4arch4Sm90ELb1ELb0ELb1ELb0ELb0ELb0ELb0ELb1ELb1ELb1ELb0ELb0EEENS1_21CollectiveEpilogueFwdINS6_IJSA_SC_SB_EEES9_SE_SG_Li256ELb0ELb1ELb0ELb0EEENS1_30DynamicPersistentTileSchedulerILi256ELi128ELb0ELb1ELb1EEEEEEEEEvNT_6ParamsE)
        /*004c*/ 	.short	0x0380
        /*004e*/ 	.short	0x0a80


	//----- nvinfo : EIATTR_SW_WAR
	.align		4
.L_164:
        /*0050*/ 	.byte	0x04, 0x36
        /*0052*/ 	.short	(.L_166 - .L_165)
.L_165:
        /*0054*/ 	.word	0x00000008
.L_166:


//--------------------- .nv.info._ZN7cutlass13device_kernelIN5flash11enable_sm90INS1_16FlashAttnFwdSm90INS1_25CollectiveMainloopFwdSm90ILi2EN4cute5tupleIJNS5_1CILi1EEES8_S8_EEENS6_IJNS7_ILi128EEENS7_ILi112EEENS7_ILi192EEEEEELi192ENS_10bfloat16_tEfNS_4arch4Sm90ELb1ELb0ELb1ELb1ELb0ELb0ELb0ELb1ELb1ELb1ELb0ELb0EEENS1_21CollectiveEpilogueFwdINS6_IJSA_SC_SB_EEES9_SE_SG_Li256ELb1ELb1ELb0ELb0EEENS1_36VarlenDynamicPersistentTileSchedulerILi128ELi112ELi256ELi128ELb0ELb1ELb1ELb1ELb1ELb1EEEEEEEEEvNT_6ParamsE --------------------------
	.section	.nv.info._ZN7cutlass13device_kernelIN5flash11enable_sm90INS1_16FlashAttnFwdSm90INS1_25CollectiveMainloopFwdSm90ILi2EN4cute5tupleIJNS5_1CILi1EEES8_S8_EEENS6_IJNS7_ILi128EEENS7_ILi112EEENS7_ILi192EEEEEELi192ENS_10bfloat16_tEfNS_4arch4Sm90ELb1ELb0ELb1ELb1ELb0ELb0ELb0ELb1ELb1ELb1ELb0ELb0EEENS1_21CollectiveEpilogueFwdINS6_IJSA_SC_SB_EEES9_SE_SG_Li256ELb1ELb1ELb0ELb0EEENS1_36VarlenDynamicPersistentTileSchedulerILi128ELi112ELi256ELi128ELb0ELb1ELb1ELb1ELb1ELb1EEEEEEEEEvNT_6ParamsE,"",@"SHT_CUDA_INFO"
	.sectionflags	@""
	.align	4


	//----- nvinfo : EIATTR_CUDA_API_VERSION
	.align		4
        /*0000*/ 	.byte	0x04, 0x37
        /*0002*/ 	.short	(.L_168 - .L_167)
.L_167:
        /*0004*/ 	.word	0x00000082


	//----- nvinfo : EIATTR_KPARAM_INFO
	.align		4
.L_168:
        /*0008*/ 	.byte	0x04, 0x17
        /*000a*/ 	.short	(.L_170 - .L_169)
.L_169:
        /*000c*/ 	.word	0x00000000
        /*0010*/ 	.short	0x0000
        /*0012*/ 	.short	0x0000
        /*0014*/ 	.byte	0x00, 0xf0, 0x01, 0x2a


	//----- nvinfo : EIATTR_SPARSE_MMA_MASK
	.align		4
.L_170:
        /*0018*/ 	.byte	0x03, 0x50
        /*001a*/ 	.short	0x0000


	//----- nvinfo : EIATTR_MAXREG_COUNT
	.align		4
        /*001c*/ 	.byte	0x03, 0x1b
        /*001e*/ 	.short	0x00a8


	//----- nvinfo : EIATTR_MERCURY_ISA_VERSION
	.align		4
        /*0020*/ 	.byte	0x03, 0x5f
        /*0022*/ 	.short	0x0101


	//----- nvinfo : EIATTR_VRC_CTA_INIT_COUNT
	.align		4
        /*0024*/ 	.byte	0x02, 0x4a
	.zero		1
	.zero		1


	//----- nvinfo : EIATTR_EXIT_INSTR_OFFSETS
	.align		4
        /*0028*/ 	.byte	0x04, 0x1c
        /*002a*/ 	.short	(.L_172 - .L_171)


	//   ....[0]....
.L_171:
        /*002c*/ 	.word	0x00000010


	//----- nvinfo : EIATTR_MAX_THREADS
	.align		4
.L_172:
        /*0030*/ 	.byte	0x04, 0x05
        /*0032*/ 	.short	(.L_174 - .L_173)
.L_173:
        /*0034*/ 	.word	0x00000180
        /*0038*/ 	.word	0x00000001
        /*003c*/ 	.word	0x00000001


	//----- nvinfo : EIATTR_CBANK_PARAM_SIZE
	.align		4
.L_174:
        /*0040*/ 	.byte	0x03, 0x19
        /*0042*/ 	.short	0x0a80


	//----- nvinfo : EIATTR_PARAM_CBANK
	.align		4
        /*0044*/ 	.byte	0x04, 0x0a
        /*0046*/ 	.short	(.L_176 - .L_175)
	.align		4
.L_175:
        /*0048*/ 	.word	index@(.nv.constant0._ZN7cutlass13device_kernelIN5flash11enable_sm90INS1_16FlashAttnFwdSm90INS1_25CollectiveMainloopFwdSm90ILi2EN4cute5tupleIJNS5_1CILi1EEES8_S8_EEENS6_IJNS7_ILi128EEENS7_ILi112EEENS7_ILi192EEEEEELi192ENS_10bfloat16_tEfNS_4arch4Sm90ELb1ELb0ELb1ELb1ELb0ELb0ELb0ELb1ELb1ELb1ELb0ELb0EEENS1_21CollectiveEpilogueFwdINS6_IJSA_SC_SB_EEES9_SE_SG_Li256ELb1ELb1ELb0ELb0EEENS1_36VarlenDynamicPersistentTileSchedulerILi128ELi112ELi256ELi128ELb0ELb1ELb1ELb1ELb1ELb1EEEEEEEEEvNT_6ParamsE)
        /*004c*/ 	.short	0x0380
        /*004e*/ 	.short	0x0a80


	//----- nvinfo : EIATTR_SW_WAR
	.align		4
.L_176:
        /*0050*/ 	.byte	0x04, 0x36
        /*0052*/ 	.short	(.L_178 - .L_177)
.L_177:
        /*0054*/ 	.word	0x00000008
.L_178:


//--------------------- .nv.info._ZN7cutlass13device_kernelIN5flash11enable_sm90INS1_16FlashAttnFwdSm90INS1_25CollectiveMainloopFwdSm90ILi2EN4cute5tupleIJNS5_1CILi1EEES8_S8_EEENS6_IJNS7_ILi128EEENS7_ILi112EEENS7_ILi192EEEEEELi192ENS_10bfloat16_tEfNS_4arch4Sm90ELb1ELb0ELb1ELb1ELb0ELb1ELb0ELb1ELb1ELb1ELb0ELb0EEENS1_21CollectiveEpilogueFwdINS6_IJSA_SC_SB_EEES9_SE_SG_Li256ELb1ELb1ELb0ELb0EEENS1_36VarlenDynamicPersistentTileSchedulerILi128ELi112ELi256ELi128ELb0ELb1ELb1ELb1ELb1ELb1EEEEEEEEEvNT_6ParamsE --------------------------
	.section	.nv.info._ZN7cutlass13device_kernelIN5flash11enable_sm90INS1_16FlashAttnFwdSm90INS1_25CollectiveMainloopFwdSm90ILi2EN4cute5tupleIJNS5_1CILi1EEES8_S8_EEENS6_IJNS7_ILi128EEENS7_ILi112EEENS7_ILi192EEEEEELi192ENS_10bfloat16_tEfNS_4arch4Sm90ELb1ELb0ELb1ELb1ELb0ELb1ELb0ELb1ELb1ELb1ELb0ELb0EEENS1_21CollectiveEpilogueFwdINS6_IJSA_SC_SB_EEES9_SE_SG_Li256ELb1ELb1ELb0ELb0EEENS1_36VarlenDynamicPersistentTileSchedulerILi128ELi112ELi256ELi128ELb0ELb1ELb1ELb1ELb1ELb1EEEEEEEEEvNT_6ParamsE,"",@"SHT_CUDA_INFO"
	.sectionflags	@""
	.align	4


	//----- nvinfo : EIATTR_CUDA_API_VERSION
	.align		4
        /*0000*/ 	.byte	0x04, 0x37
        /*0002*/ 	.short	(.L_180 - .L_179)
.L_179:
        /*0004*/ 	.word	0x00000082


	//----- nvinfo : EIATTR_KPARAM_INFO
	.align		4
.L_180:
        /*0008*/ 	.byte	0x04, 0x17
        /*000a*/ 	.short	(.L_182 - .L_181)
.L_181:
        /*000c*/ 	.word	0x00000000
        /*0010*/ 	.short	0x0000
        /*0012*/ 	.short	0x0000
        /*0014*/ 	.byte	0x00, 0xf0, 0x01, 0x2a


	//----- nvinfo : EIATTR_SPARSE_MMA_MASK
	.align		4
.L_182:
        /*0018*/ 	.byte	0x03, 0x50
        /*001a*/ 	.short	0x0000


	//----- nvinfo : EIATTR_MAXREG_COUNT
	.align		4
        /*001c*/ 	.byte	0x03, 0x1b
        /*001e*/ 	.short	0x00a8


	//----- nvinfo : EIATTR_MERCURY_ISA_VERSION
	.align		4
        /*0020*/ 	.byte	0x03, 0x5f
        /*0022*/ 	.short	0x0101


	//----- nvinfo : EIATTR_VRC_CTA_INIT_COUNT
	.align		4
        /*0024*/ 	.byte	0x02, 0x4a
	.zero		1
	.zero		1


	//----- nvinfo : EIATTR_EXIT_INSTR_OFFSETS
	.align		4
        /*0028*/ 	.byte	0x04, 0x1c
        /*002a*/ 	.short	(.L_184 - .L_183)


	//   ....[0]....
.L_183:
        /*002c*/ 	.word	0x00000010


	//----- nvinfo : EIATTR_MAX_THREADS
	.align		4
.L_184:
        /*0030*/ 	.byte	0x04, 0x05
        /*0032*/ 	.short	(.L_186 - .L_185)
.L_185:
        /*0034*/ 	.word	0x00000180
        /*0038*/ 	.word	0x00000001
        /*003c*/ 	.word	0x00000001


	//----- nvinfo : EIATTR_CBANK_PARAM_SIZE
	.align		4
.L_186:
        /*0040*/ 	.byte	0x03, 0x19
        /*0042*/ 	.short	0x0a80


	//----- nvinfo : EIATTR_PARAM_CBANK
	.align		4
        /*0044*/ 	.byte	0x04, 0x0a
        /*0046*/ 	.short	(.L_188 - .L_187)
	.align		4
.L_187:
        /*0048*/ 	.word	index@(.nv.constant0._ZN7cutlass13device_kernelIN5flash11enable_sm90INS1_16FlashAttnFwdSm90INS1_25CollectiveMainloopFwdSm90ILi2EN4cute5tupleIJNS5_1CILi1EEES8_S8_EEENS6_IJNS7_ILi128EEENS7_ILi112EEENS7_ILi192EEEEEELi192ENS_10bfloat16_tEfNS_4arch4Sm90ELb1ELb0ELb1ELb1ELb0ELb1ELb0ELb1ELb1ELb1ELb0ELb0EEENS1_21CollectiveEpilogueFwdINS6_IJSA_SC_SB_EEES9_SE_SG_Li256ELb1ELb1ELb0ELb0EEENS1_36VarlenDynamicPersistentTileSchedulerILi128ELi112ELi256ELi128ELb0ELb1ELb1ELb1ELb1ELb1EEEEEEEEEvNT_6ParamsE)
        /*004c*/ 	.short	0x0380
        /*004e*/ 	.short	0x0a80


	//----- nvinfo : EIATTR_SW_WAR
	.align		4
.L_188:
        /*0050*/ 	.byte	0x04, 0x36
        /*0052*/ 	.short	(.L_190 - .L_189)
.L_189:
        /*0054*/ 	.word	0x00000008
.L_190:


//--------------------- .nv.callgraph             --------------------------
	.section	.nv.callgraph,"",@"SHT_CUDA_CALLGRAPH"
	.align	4
	.sectionentsize	8
	.align		4
        /*0000*/ 	.word	0x00000000
	.align		4
        /*0004*/ 	.word	0xffffffff
	.align		4
        /*0008*/ 	.word	0x00000000
	.align		4
        /*000c*/ 	.word	0xfffffffe
	.align		4
        /*0010*/ 	.word	0x00000000
	.align		4
        /*0014*/ 	.word	0xfffffffd
	.align		4
        /*0018*/ 	.word	0x00000000
	.align		4
        /*001c*/ 	.word	0xfffffffc


//--------------------- .nv.constant4             --------------------------
	.section	.nv.constant4,"a",@progbits
	.align	8
	.align		8
.nv.constant4:
        /*0000*/ 	.dword	_ZN82_INTERNAL_aa617ece_46_flash_fwd_hdim192_bf16_softcap_packgqa_sm90_cu_f3e6f9ee_34304cuda3std3__45__cpo5beginE
	.align		8
        /*0008*/ 	.dword	_ZN82_INTERNAL_aa617ece_46_flash_fwd_hdim192_bf16_softcap_packgqa_sm90_cu_f3e6f9ee_34304cuda3std3__45__cpo3endE
	.align		8
        /*0010*/ 	.dword	_ZN82_INTERNAL_aa617ece_46_flash_fwd_hdim192_bf16_softcap_packgqa_sm90_cu_f3e6f9ee_34304cuda3std3__45__cpo6cbeginE
	.align		8
        /*0018*/ 	.dword	_ZN82_INTERNAL_aa617ece_46_flash_fwd_hdim192_bf16_softcap_packgqa_sm90_cu_f3e6f9ee_34304cuda3std3__45__cpo4cendE
	.align		8
        /*0020*/ 	.dword	_ZN82_INTERNAL_aa617ece_46_flash_fwd_hdim192_bf16_softcap_packgqa_sm90_cu_f3e6f9ee_34304cuda3std3__484_GLOBAL__N__aa617ece_46_flash_fwd_hdim192_bf16_softcap_packgqa_sm90_cu_f3e6f9ee_34306ignoreE
	.align		8
        /*0028*/ 	.dword	_ZN82_INTERNAL_aa617ece_46_flash_fwd_hdim192_bf16_softcap_packgqa_sm90_cu_f3e6f9ee_34304cuda3std3__419piecewise_constructE
	.align		8
        /*0030*/ 	.dword	_ZN82_INTERNAL_aa617ece_46_flash_fwd_hdim192_bf16_softcap_packgqa_sm90_cu_f3e6f9ee_34304cuda3std3__48in_placeE
	.align		8
        /*0038*/ 	.dword	_ZN82_INTERNAL_aa617ece_46_flash_fwd_hdim192_bf16_softcap_packgqa_sm90_cu_f3e6f9ee_34304cuda3std6ranges3__45__cpo4swapE
	.align		8
        /*0040*/ 	.dword	_ZN82_INTERNAL_aa617ece_46_flash_fwd_hdim192_bf16_softcap_packgqa_sm90_cu_f3e6f9ee_34304cuda3std6ranges3__45__cpo9iter_moveE
	.align		8
        /*0048*/ 	.dword	_ZN82_INTERNAL_aa617ece_46_flash_fwd_hdim192_bf16_softcap_packgqa_sm90_cu_f3e6f9ee_34304cute7productE
	.align		8
        /*0050*/ 	.dword	_ZN82_INTERNAL_aa617ece_46_flash_fwd_hdim192_bf16_softcap_packgqa_sm90_cu_f3e6f9ee_34304cute1_E


//--------------------- .text._ZN7cutlass13device_kernelIN5flash11enable_sm90INS1_16FlashAttnFwdSm90INS1_25CollectiveMainloopFwdSm90ILi2EN4cute5tupleIJNS5_1CILi1EEES8_S8_EEENS6_IJNS7_ILi128EEENS7_ILi112EEENS7_ILi192EEEEEELi192ENS_10bfloat16_tEfNS_4arch4Sm90ELb0ELb0ELb1ELb0ELb0ELb0ELb0ELb1ELb1ELb1ELb0ELb0EEENS1_21CollectiveEpilogueFwdINS6_IJSA_SC_SB_EEES9_SE_SG_Li256ELb0ELb1ELb0ELb0EEENS1_29StaticPersistentTileSchedulerILb0EEEEEEEEEvNT_6ParamsE --------------------------
	.section	.text._ZN7cutlass13device_kernelIN5flash11enable_sm90INS1_16FlashAttnFwdSm90INS1_25CollectiveMainloopFwdSm90ILi2EN4cute5tupleIJNS5_1CILi1EEES8_S8_EEENS6_IJNS7_ILi128EEENS7_ILi112EEENS7_ILi192EEEEEELi192ENS_10bfloat16_tEfNS_4arch4Sm90ELb0ELb0ELb1ELb0ELb0ELb0ELb0ELb1ELb1ELb1ELb0ELb0EEENS1_21CollectiveEpilogueFwdINS6_IJSA_SC_SB_EEES9_SE_SG_Li256ELb0ELb1ELb0ELb0EEENS1_29StaticPersistentTileSchedulerILb0EEEEEEEEEvNT_6ParamsE,"ax",@progbits
	.align	128
.text._ZN7cutlass13device_kernelIN5flash11enable_sm90INS1_16FlashAttnFwdSm90INS1_25CollectiveMainloopFwdSm90ILi2EN4cute5tupleIJNS5_1CILi1EEES8_S8_EEENS6_IJNS7_ILi128EEENS7_ILi112EEENS7_ILi192EEEEEELi192ENS_10bfloat16_tEfNS_4arch4Sm90ELb0ELb0ELb1ELb0ELb0ELb0ELb0ELb1ELb1ELb1ELb0ELb0EEENS1_21CollectiveEpilogueFwdINS6_IJSA_SC_SB_EEES9_SE_SG_Li256ELb0ELb1ELb0ELb0EEENS1_29StaticPersistentTileSchedulerILb0EEEEEEEEEvNT_6ParamsE:
        .type           _ZN7cutlass13device_kernelIN5flash11enable_sm90INS1_16FlashAttnFwdSm90INS1_25CollectiveMainloopFwdSm90ILi2EN4cute5tupleIJNS5_1CILi1EEES8_S8_EEENS6_IJNS7_ILi128EEENS7_ILi112EEENS7_ILi192EEEEEELi192ENS_10bfloat16_tEfNS_4arch4Sm90ELb0ELb0ELb1ELb0ELb0ELb0ELb0ELb1ELb1ELb1ELb0ELb0EEENS1_21CollectiveEpilogueFwdINS6_IJSA_SC_SB_EEES9_SE_SG_Li256ELb0ELb1ELb0ELb0EEENS1_29StaticPersistentTileSchedulerILb0EEEEEEEEEvNT_6ParamsE,@function
        .size           _ZN7cutlass13device_kernelIN5flash11enable_sm90INS1_16FlashAttnFwdSm90INS1_25CollectiveMainloopFwdSm90ILi2EN4cute5tupleIJNS5_1CILi1EEES8_S8_EEENS6_IJNS7_ILi128EEENS7_ILi112EEENS7_ILi192EEEEEELi192ENS_10bfloat16_tEfNS_4arch4Sm90ELb0ELb0ELb1ELb0ELb0ELb0ELb0ELb1ELb1ELb1ELb0ELb0EEENS1_21CollectiveEpilogueFwdINS6_IJSA_SC_SB_EEES9_SE_SG_Li256ELb0ELb1ELb0ELb0EEENS1_29StaticPersistentTileSchedulerILb0EEEEEEEEEvNT_6ParamsE,(.L_x_10 - _ZN7cutlass13device_kernelIN5flash11enable_sm90INS1_16FlashAttnFwdSm90INS1_25CollectiveMainloopFwdSm90ILi2EN4cute5tupleIJNS5_1CILi1EEES8_S8_EEENS6_IJNS7_ILi128EEENS7_ILi112EEENS7_ILi192EEEEEELi192ENS_10bfloat16_tEfNS_4arch4Sm90ELb0ELb0ELb1ELb0ELb0ELb0ELb0ELb1ELb1ELb1ELb0ELb0EEENS1_21CollectiveEpilogueFwdINS6_IJSA_SC_SB_EEES9_SE_SG_Li256ELb0ELb1ELb0ELb0EEENS1_29StaticPersistentTileSchedulerILb0EEEEEEEEEvNT_6ParamsE)
        .other          _ZN7cutlass13device_kernelIN5flash11enable_sm90INS1_16FlashAttnFwdSm90INS1_25CollectiveMainloopFwdSm90ILi2EN4cute5tupleIJNS5_1CILi1EEES8_S8_EEENS6_IJNS7_ILi128EEENS7_ILi112EEENS7_ILi192EEEEEELi192ENS_10bfloat16_tEfNS_4arch4Sm90ELb0ELb0ELb1ELb0ELb0ELb0ELb0ELb1ELb1ELb1ELb0ELb0EEENS1_21CollectiveEpilogueFwdINS6_IJSA_SC_SB_EEES9_SE_SG_Li256ELb0ELb1ELb0ELb0EEENS1_29StaticPersistentTileSchedulerILb0EEEEEEEEEvNT_6ParamsE,@"STO_CUDA_ENTRY STV_DEFAULT"
_ZN7cutlass13device_kernelIN5flash11enable_sm90INS1_16FlashAttnFwdSm90INS1_25CollectiveMainloopFwdSm90ILi2EN4cute5tupleIJNS5_1CILi1EEES8_S8_EEENS6_IJNS7_ILi128EEENS7_ILi112EEENS7_ILi192EEEEEELi192ENS_10bfloat16_tEfNS_4arch4Sm90ELb0ELb0ELb1ELb0ELb0ELb0ELb0ELb1ELb1ELb1ELb0ELb0EEENS1_21CollectiveEpilogueFwdINS6_IJSA_SC_SB_EEES9_SE_SG_Li256ELb0ELb1ELb0ELb0EEENS1_29StaticPersistentTileSchedulerILb0EEEEEEEEEvNT_6ParamsE:
[----:B------:R-:W-:Y:S01]  /*0000*/  LDC R1, c[0x0][0x37c] ;  /* 0x0000df00ff017b82 */ /* 0x000fe20000000800 */
[----:B------:R-:W-:Y:S05]  /*0010*/  EXIT ;  /* 0x000000000000794d */ /* 0x000fea0003800000 */
.L_x_0:
[----:B------:R-:W-:-:S00]  /*0020*/  BRA `(.L_x_0) ;  /* 0xfffffffc00fc7947 */ /* 0x000fc0000383ffff */
[----:B------:R-:W-:-:S00]  /*0030*/  NOP ;  /* 0x0000000000007918 */ /* 0x000fc00000000000 */
        /* <DEDUP_REMOVED lines=12> */
.L_x_10:


//--------------------- .text._ZN7cutlass13device_kernelIN5flash11enable_sm90INS1_16FlashAttnFwdSm90INS1_25CollectiveMainloopFwdSm90ILi2EN4cute5tupleIJNS5_1CILi2EEENS7_ILi1EEES9_EEENS6_IJNS7_ILi128EEENS7_ILi112EEENS7_ILi192EEEEEELi192ENS_10bfloat16_tEfNS_4arch4Sm90ELb0ELb0ELb1ELb0ELb0ELb0ELb0ELb1ELb1ELb1ELb0ELb0EEENS1_21CollectiveEpilogueFwdINS6_IJSB_SD_SC_EEESA_SF_SH_Li256ELb0ELb1ELb0ELb0EEENS1_29StaticPersistentTileSchedulerILb0EEEEEEEEEvNT_6ParamsE --------------------------
	.section	.text._ZN7cutlass13device_kernelIN5flash11enable_sm90INS1_16FlashAttnFwdSm90INS1_25CollectiveMainloopFwdSm90ILi2EN4cute5tupleIJNS5_1CILi2EEENS7_ILi1EEES9_EEENS6_IJNS7_ILi128EEENS7_ILi112EEENS7_ILi192EEEEEELi192ENS_10bfloat16_tEfNS_4arch4Sm90ELb0ELb0ELb1ELb0ELb0ELb0ELb0ELb1ELb1ELb1ELb0ELb0EEENS1_21CollectiveEpilogueFwdINS6_IJSB_SD_SC_EEESA_SF_SH_Li256ELb0ELb1ELb0ELb0EEENS1_29StaticPersistentTileSchedulerILb0EEEEEEEEEvNT_6ParamsE,"ax",@progbits
	.align	128
.text._ZN7cutlass13device_kernelIN5flash11enable_sm90INS1_16FlashAttnFwdSm90INS1_25CollectiveMainloopFwdSm90ILi2EN4cute5tupleIJNS5_1CILi2EEENS7_ILi1EEES9_EEENS6_IJNS7_ILi128EEENS7_ILi112EEENS7_ILi192EEEEEELi192ENS_10bfloat16_tEfNS_4arch4Sm90ELb0ELb0ELb1ELb0ELb0ELb0ELb0ELb1ELb1ELb1ELb0ELb0EEENS1_21CollectiveEpilogueFwdINS6_IJSB_SD_SC_EEESA_SF_SH_Li256ELb0ELb1ELb0ELb0EEENS1_29StaticPersistentTileSchedulerILb0EEEEEEEEEvNT_6ParamsE:
        .type           _ZN7cutlass13device_kernelIN5flash11enable_sm90INS1_16FlashAttnFwdSm90INS1_25CollectiveMainloopFwdSm90ILi2EN4cute5tupleIJNS5_1CILi2EEENS7_ILi1EEES9_EEENS6_IJNS7_ILi128EEENS7_ILi112EEENS7_ILi192EEEEEELi192ENS_10bfloat16_tEfNS_4arch4Sm90ELb0ELb0ELb1ELb0ELb0ELb0ELb0ELb1ELb1ELb1ELb0ELb0EEENS1_21CollectiveEpilogueFwdINS6_IJSB_SD_SC_EEESA_SF_SH_Li256ELb0ELb1ELb0ELb0EEENS1_29StaticPersistentTileSchedulerILb0EEEEEEEEEvNT_6ParamsE,@function
        .size           _ZN7cutlass13device_kernelIN5flash11enable_sm90INS1_16FlashAttnFwdSm90INS1_25CollectiveMainloopFwdSm90ILi2EN4cute5tupleIJNS5_1CILi2EEENS7_ILi1EEES9_EEENS6_IJNS7_ILi128EEENS7_ILi112EEENS7_ILi192EEEEEELi192ENS_10bfloat16_tEfNS_4arch4Sm90ELb0ELb0ELb1ELb0ELb0ELb0ELb0ELb1ELb1ELb1ELb0ELb0EEENS1_21CollectiveEpilogueFwdINS6_IJSB_SD_SC_EEESA_SF_SH_Li256ELb0ELb1ELb0ELb0EEENS1_29StaticPersistentTileSchedulerILb0EEEEEEEEEvNT_6ParamsE,(.L_x_11 - _ZN7cutlass13device_kernelIN5flash11enable_sm90INS1_16FlashAttnFwdSm90INS1_25CollectiveMainloopFwdSm90ILi2EN4cute5tupleIJNS5_1CILi2EEENS7_ILi1EEES9_EEENS6_IJNS7_ILi128EEENS7_ILi112EEENS7_ILi192EEEEEELi192ENS_10bfloat16_tEfNS_4arch4Sm90ELb0ELb0ELb1ELb0ELb0ELb0ELb0ELb1ELb1ELb1ELb0ELb0EEENS1_21CollectiveEpilogueFwdINS6_IJSB_SD_SC_EEESA_SF_SH_Li256ELb0ELb1ELb0ELb0EEENS1_29StaticPersistentTileSchedulerILb0EEEEEEEEEvNT_6ParamsE)
        .other          _ZN7cutlass13device_kernelIN5flash11enable_sm90INS1_16FlashAttnFwdSm90INS1_25CollectiveMainloopFwdSm90ILi2EN4cute5tupleIJNS5_1CILi2EEENS7_ILi1EEES9_EEENS6_IJNS7_ILi128EEENS7_ILi112EEENS7_ILi192EEEEEELi192ENS_10bfloat16_tEfNS_4arch4Sm90ELb0ELb0ELb1ELb0ELb0ELb0ELb0ELb1ELb1ELb1ELb0ELb0EEENS1_21CollectiveEpilogueFwdINS6_IJSB_SD_SC_EEESA_SF_SH_Li256ELb0ELb1ELb0ELb0EEENS1_29StaticPersistentTileSchedulerILb0EEEEEEEEEvNT_6ParamsE,@"STO_CUDA_ENTRY STV_DEFAULT"
_ZN7cutlass13device_kernelIN5flash11enable_sm90INS1_16FlashAttnFwdSm90INS1_25CollectiveMainloopFwdSm90ILi2EN4cute5tupleIJNS5_1CILi2EEENS7_ILi1EEES9_EEENS6_IJNS7_ILi128EEENS7_ILi112EEENS7_ILi192EEEEEELi192ENS_10bfloat16_tEfNS_4arch4Sm90ELb0ELb0ELb1ELb0ELb0ELb0ELb0ELb1ELb1ELb1ELb0ELb0EEENS1_21CollectiveEpilogueFwdINS6_IJSB_SD_SC_EEESA_SF_SH_Li256ELb0ELb1ELb0ELb0EEENS1_29StaticPersistentTileSchedulerILb0EEEEEEEEEvNT_6ParamsE:
[----:B------:R-:W-:Y:S01]  /*0000*/  LDC R1, c[0x0][0x37c] ;  /* 0x0000df00ff017b82 */ /* 0x000fe20000000800 */
[----:B------:R-:W-:Y:S05]  /*0010*/  EXIT ;  /* 0x000000000000794d */ /* 0x000fea0003800000 */
.L_x_1:
        /* <DEDUP_REMOVED lines=14> */
.L_x_11:


//--------------------- .text._ZN7cutlass13device_kernelIN5flash11enable_sm90INS1_16FlashAttnFwdSm90INS1_25CollectiveMainloopFwdSm90ILi2EN4cute5tupleIJNS5_1CILi1EEES8_S8_EEENS6_IJNS7_ILi128EEENS7_ILi112EEENS7_ILi192EEEEEELi192ENS_10bfloat16_tEfNS_4arch4Sm90ELb0ELb0ELb1ELb1ELb0ELb0ELb0ELb1ELb1ELb1ELb0ELb0EEENS1_21CollectiveEpilogueFwdINS6_IJSA_SC_SB_EEES9_SE_SG_Li256ELb1ELb1ELb0ELb0EEENS1_36VarlenDynamicPersistentTileSchedulerILi128ELi112ELi256ELi128ELb0ELb1ELb1ELb0ELb1ELb1EEEEEEEEEvNT_6ParamsE --------------------------
	.section	.text._ZN7cutlass13device_kernelIN5flash11enable_sm90INS1_16FlashAttnFwdSm90INS1_25CollectiveMainloopFwdSm90ILi2EN4cute5tupleIJNS5_1CILi1EEES8_S8_EEENS6_IJNS7_ILi128EEENS7_ILi112EEENS7_ILi192EEEEEELi192ENS_10bfloat16_tEfNS_4arch4Sm90ELb0ELb0ELb1ELb1ELb0ELb0ELb0ELb1ELb1ELb1ELb0ELb0EEENS1_21CollectiveEpilogueFwdINS6_IJSA_SC_SB_EEES9_SE_SG_Li256ELb1ELb1ELb0ELb0EEENS1_36VarlenDynamicPersistentTileSchedulerILi128ELi112ELi256ELi128ELb0ELb1ELb1ELb0ELb1ELb1EEEEEEEEEvNT_6ParamsE,"ax",@progbits
	.align	128
.text._ZN7cutlass13device_kernelIN5flash11enable_sm90INS1_16FlashAttnFwdSm90INS1_25CollectiveMainloopFwdSm90ILi2EN4cute5tupleIJNS5_1CILi1EEES8_S8_EEENS6_IJNS7_ILi128EEENS7_ILi112EEENS7_ILi192EEEEEELi192ENS_10bfloat16_tEfNS_4arch4Sm90ELb0ELb0ELb1ELb1ELb0ELb0ELb0ELb1ELb1ELb1ELb0ELb0EEENS1_21CollectiveEpilogueFwdINS6_IJSA_SC_SB_EEES9_SE_SG_Li256ELb1ELb1ELb0ELb0EEENS1_36VarlenDynamicPersistentTileSchedulerILi128ELi112ELi256ELi128ELb0ELb1ELb1ELb0ELb1ELb1EEEEEEEEEvNT_6ParamsE:
        .type           _ZN7cutlass13device_kernelIN5flash11enable_sm90INS1_16FlashAttnFwdSm90INS1_25CollectiveMainloopFwdSm90ILi2EN4cute5tupleIJNS5_1CILi1EEES8_S8_EEENS6_IJNS7_ILi128EEENS7_ILi112EEENS7_ILi192EEEEEELi192ENS_10bfloat16_tEfNS_4arch4Sm90ELb0ELb0ELb1ELb1ELb0ELb0ELb0ELb1ELb1ELb1ELb0ELb0EEENS1_21CollectiveEpilogueFwdINS6_IJSA_SC_SB_EEES9_SE_SG_Li256ELb1ELb1ELb0ELb0EEENS1_36VarlenDynamicPersistentTileSchedulerILi128ELi112ELi256ELi128ELb0ELb1ELb1ELb0ELb1ELb1EEEEEEEEEvNT_6ParamsE,@function
        .size           _ZN7cutlass13device_kernelIN5flash11enable_sm90INS1_16FlashAttnFwdSm90INS1_25CollectiveMainloopFwdSm90ILi2EN4cute5tupleIJNS5_1CILi1EEES8_S8_EEENS6_IJNS7_ILi128EEENS7_ILi112EEENS7_ILi192EEEEEELi192ENS_10bfloat16_tEfNS_4arch4Sm90ELb0ELb0ELb1ELb1ELb0ELb0ELb0ELb1ELb1ELb1ELb0ELb0EEENS1_21CollectiveEpilogueFwdINS6_IJSA_SC_SB_EEES9_SE_SG_Li256ELb1ELb1ELb0ELb0EEENS1_36VarlenDynamicPersistentTileSchedulerILi128ELi112ELi256ELi128ELb0ELb1ELb1ELb0ELb1ELb1EEEEEEEEEvNT_6ParamsE,(.L_x_12 - _ZN7cutlass13device_kernelIN5flash11enable_sm90INS1_16FlashAttnFwdSm90INS1_25CollectiveMainloopFwdSm90ILi2EN4cute5tupleIJNS5_1CILi1EEES8_S8_EEENS6_IJNS7_ILi128EEENS7_ILi112EEENS7_ILi192EEEEEELi192ENS_10bfloat16_tEfNS_4arch4Sm90ELb0ELb0ELb1ELb1ELb0ELb0ELb0ELb1ELb1ELb1ELb0ELb0EEENS1_21CollectiveEpilogueFwdINS6_IJSA_SC_SB_EEES9_SE_SG_Li256ELb1ELb1ELb0ELb0EEENS1_36VarlenDynamicPersistentTileSchedulerILi128ELi112ELi256ELi128ELb0ELb1ELb1ELb0ELb1ELb1EEEEEEEEEvNT_6ParamsE)
        .other          _ZN7cutlass13device_kernelIN5flash11enable_sm90INS1_16FlashAttnFwdSm90INS1_25CollectiveMainloopFwdSm90ILi2EN4cute5tupleIJNS5_1CILi1EEES8_S8_EEENS6_IJNS7_ILi128EEENS7_ILi112EEENS7_ILi192EEEEEELi192ENS_10bfloat16_tEfNS_4arch4Sm90ELb0ELb0ELb1ELb1ELb0ELb0ELb0ELb1ELb1ELb1ELb0ELb0EEENS1_21CollectiveEpilogueFwdINS6_IJSA_SC_SB_EEES9_SE_SG_Li256ELb1ELb1ELb0ELb0EEENS1_36VarlenDynamicPersistentTileSchedulerILi128ELi112ELi256ELi128ELb0ELb1ELb1ELb0ELb1ELb1EEEEEEEEEvNT_6ParamsE,@"STO_CUDA_ENTRY STV_DEFAULT"
_ZN7cutlass13device_kernelIN5flash11enable_sm90INS1_16FlashAttnFwdSm90INS1_25CollectiveMainloopFwdSm90ILi2EN4cute5tupleIJNS5_1CILi1EEES8_S8_EEENS6_IJNS7_ILi128EEENS7_ILi112EEENS7_ILi192EEEEEELi192ENS_10bfloat16_tEfNS_4arch4Sm90ELb0ELb0ELb1ELb1ELb0ELb0ELb0ELb1ELb1ELb1ELb0ELb0EEENS1_21CollectiveEpilogueFwdINS6_IJSA_SC_SB_EEES9_SE_SG_Li256ELb1ELb1ELb0ELb0EEENS1_36VarlenDynamicPersistentTileSchedulerILi128ELi112ELi256ELi128ELb0ELb1ELb1ELb0ELb1ELb1EEEEEEEEEvNT_6ParamsE:
[----:B------:R-:W-:Y:S01]  /*0000*/  LDC R1, c[0x0][0x37c] ;  /* 0x0000df00ff017b82 */ /* 0x000fe20000000800 */
[----:B------:R-:W-:Y:S05]  /*0010*/  EXIT ;  /* 0x000000000000794d */ /* 0x000fea0003800000 */
.L_x_2:
        /* <DEDUP_REMOVED lines=14> */
.L_x_12:


//--------------------- .text._ZN7cutlass13device_kernelIN5flash11enable_sm90INS1_16FlashAttnFwdSm90INS1_25CollectiveMainloopFwdSm90ILi2EN4cute5tupleIJNS5_1CILi1EEES8_S8_EEENS6_IJNS7_ILi128EEENS7_ILi112EEENS7_ILi192EEEEEELi192ENS_10bfloat16_tEfNS_4arch4Sm90ELb0ELb0ELb1ELb1ELb0ELb1ELb0ELb1ELb1ELb1ELb0ELb0EEENS1_21CollectiveEpilogueFwdINS6_IJSA_SC_SB_EEES9_SE_SG_Li256ELb1ELb1ELb0ELb0EEENS1_36VarlenDynamicPersistentTileSchedulerILi128ELi112ELi256ELi128ELb0ELb1ELb1ELb0ELb1ELb1EEEEEEEEEvNT_6ParamsE --------------------------
	.section	.text._ZN7cutlass13device_kernelIN5flash11enable_sm90INS1_16FlashAttnFwdSm90INS1_25CollectiveMainloopFwdSm90ILi2EN4cute5tupleIJNS5_1CILi1EEES8_S8_EEENS6_IJNS7_ILi128EEENS7_ILi112EEENS7_ILi192EEEEEELi192ENS_10bfloat16_tEfNS_4arch4Sm90ELb0ELb0ELb1ELb1ELb0ELb1ELb0ELb1ELb1ELb1ELb0ELb0EEENS1_21CollectiveEpilogueFwdINS6_IJSA_SC_SB_EEES9_SE_SG_Li256ELb1ELb1ELb0ELb0EEENS1_36VarlenDynamicPersistentTileSchedulerILi128ELi112ELi256ELi128ELb0ELb1ELb1ELb0ELb1ELb1EEEEEEEEEvNT_6ParamsE,"ax",@progbits
	.align	128
.text._ZN7cutlass13device_kernelIN5flash11enable_sm90INS1_16FlashAttnFwdSm90INS1_25CollectiveMainloopFwdSm90ILi2EN4cute5tupleIJNS5_1CILi1EEES8_S8_EEENS6_IJNS7_ILi128EEENS7_ILi112EEENS7_ILi192EEEEEELi192ENS_10bfloat16_tEfNS_4arch4Sm90ELb0ELb0ELb1ELb1ELb0ELb1ELb0ELb1ELb1ELb1ELb0ELb0EEENS1_21CollectiveEpilogueFwdINS6_IJSA_SC_SB_EEES9_SE_SG_Li256ELb1ELb1ELb0ELb0EEENS1_36VarlenDynamicPersistentTileSchedulerILi128ELi112ELi256ELi128ELb0ELb1ELb1ELb0ELb1ELb1EEEEEEEEEvNT_6ParamsE:
        .type           _ZN7cutlass13device_kernelIN5flash11enable_sm90INS1_16FlashAttnFwdSm90INS1_25CollectiveMainloopFwdSm90ILi2EN4cute5tupleIJNS5_1CILi1EEES8_S8_EEENS6_IJNS7_ILi128EEENS7_ILi112EEENS7_ILi192EEEEEELi192ENS_10bfloat16_tEfNS_4arch4Sm90ELb0ELb0ELb1ELb1ELb0ELb1ELb0ELb1ELb1ELb1ELb0ELb0EEENS1_21CollectiveEpilogueFwdINS6_IJSA_SC_SB_EEES9_SE_SG_Li256ELb1ELb1ELb0ELb0EEENS1_36VarlenDynamicPersistentTileSchedulerILi128ELi112ELi256ELi128ELb0ELb1ELb1ELb0ELb1ELb1EEEEEEEEEvNT_6ParamsE,@function
        .size           _ZN7cutlass13device_kernelIN5flash11enable_sm90INS1_16FlashAttnFwdSm90INS1_25CollectiveMainloopFwdSm90ILi2EN4cute5tupleIJNS5_1CILi1EEES8_S8_EEENS6_IJNS7_ILi128EEENS7_ILi112EEENS7_ILi192EEEEEELi192ENS_10bfloat16_tEfNS_4arch4Sm90ELb0ELb0ELb1ELb1ELb0ELb1ELb0ELb1ELb1ELb1ELb0ELb0EEENS1_21CollectiveEpilogueFwdINS6_IJSA_SC_SB_EEES9_SE_SG_Li256ELb1ELb1ELb0ELb0EEENS1_36VarlenDynamicPersistentTileSchedulerILi128ELi112ELi256ELi128ELb0ELb1ELb1ELb0ELb1ELb1EEEEEEEEEvNT_6ParamsE,(.L_x_13 - _ZN7cutlass13device_kernelIN5flash11enable_sm90INS1_16FlashAttnFwdSm90INS1_25CollectiveMainloopFwdSm90ILi2EN4cute5tupleIJNS5_1CILi1EEES8_S8_EEENS6_IJNS7_ILi128EEENS7_ILi112EEENS7_ILi192EEEEEELi192ENS_10bfloat16_tEfNS_4arch4Sm90ELb0ELb0ELb1ELb1ELb0ELb1ELb0ELb1ELb1ELb1ELb0ELb0EEENS1_21CollectiveEpilogueFwdINS6_IJSA_SC_SB_EEES9_SE_SG_Li256ELb1ELb1ELb0ELb0EEENS1_36VarlenDynamicPersistentTileSchedulerILi128ELi112ELi256ELi128ELb0ELb1ELb1ELb0ELb1ELb1EEEEEEEEEvNT_6ParamsE)
        .other          _ZN7cutlass13device_kernelIN5flash11enable_sm90INS1_16FlashAttnFwdSm90INS1_25CollectiveMainloopFwdSm90ILi2EN4cute5tupleIJNS5_1CILi1EEES8_S8_EEENS6_IJNS7_ILi128EEENS7_ILi112EEENS7_ILi192EEEEEELi192ENS_10bfloat16_tEfNS_4arch4Sm90ELb0ELb0ELb1ELb1ELb0ELb1ELb0ELb1ELb1ELb1ELb0ELb0EEENS1_21CollectiveEpilogueFwdINS6_IJSA_SC_SB_EEES9_SE_SG_Li256ELb1ELb1ELb0ELb0EEENS1_36VarlenDynamicPersistentTileSchedulerILi128ELi112ELi256ELi128ELb0ELb1ELb1ELb0ELb1ELb1EEEEEEEEEvNT_6ParamsE,@"STO_CUDA_ENTRY STV_DEFAULT"
_ZN7cutlass13device_kernelIN5flash11enable_sm90INS1_16FlashAttnFwdSm90INS1_25CollectiveMainloopFwdSm90ILi2EN4cute5tupleIJNS5_1CILi1EEES8_S8_EEENS6_IJNS7_ILi128EEENS7_ILi112EEENS7_ILi192EEEEEELi192ENS_10bfloat16_tEfNS_4arch4Sm90ELb0ELb0ELb1ELb1ELb0ELb1ELb0ELb1ELb1ELb1ELb0ELb0EEENS1_21CollectiveEpilogueFwdINS6_IJSA_SC_SB_EEES9_SE_SG_Li256ELb1ELb1ELb0ELb0EEENS1_36VarlenDynamicPersistentTileSchedulerILi128ELi112ELi256ELi128ELb0ELb1ELb1ELb0ELb1ELb1EEEEEEEEEvNT_6ParamsE:
[----:B------:R-:W-:Y:S01]  /*0000*/  LDC R1, c[0x0][0x37c] ;  /* 0x0000df00ff017b82 */ /* 0x000fe20000000800 */
[----:B------:R-:W-:Y:S05]  /*0010*/  EXIT ;  /* 0x000000000000794d */ /* 0x000fea0003800000 */
.L_x_3:
        /* <DEDUP_REMOVED lines=14> */
.L_x_13:


//--------------------- .text._ZN7cutlass13device_kernelIN5flash11enable_sm90INS1_16FlashAttnFwdSm90INS1_25CollectiveMainloopFwdSm90ILi2EN4cute5tupleIJNS5_1CILi1EEES8_S8_EEENS6_IJNS7_ILi128EEENS7_ILi96EEENS7_ILi192EEEEEELi192ENS_10bfloat16_tEfNS_4arch4Sm90ELb0ELb1ELb1ELb0ELb0ELb0ELb0ELb1ELb1ELb1ELb0ELb0EEENS1_21CollectiveEpilogueFwdINS6_IJSA_SC_SB_EEES9_SE_SG_Li256ELb0ELb1ELb0ELb0EEENS1_30DynamicPersistentTileSchedulerILi256ELi128ELb0ELb1ELb1EEEEEEEEEvNT_6ParamsE --------------------------
	.section	.text._ZN7cutlass13device_kernelIN5flash11enable_sm90INS1_16FlashAttnFwdSm90INS1_25CollectiveMainloopFwdSm90ILi2EN4cute5tupleIJNS5_1CILi1EEES8_S8_EEENS6_IJNS7_ILi128EEENS7_ILi96EEENS7_ILi192EEEEEELi192ENS_10bfloat16_tEfNS_4arch4Sm90ELb0ELb1ELb1ELb0ELb0ELb0ELb0ELb1ELb1ELb1ELb0ELb0EEENS1_21CollectiveEpilogueFwdINS6_IJSA_SC_SB_EEES9_SE_SG_Li256ELb0ELb1ELb0ELb0EEENS1_30DynamicPersistentTileSchedulerILi256ELi128ELb0ELb1ELb1EEEEEEEEEvNT_6ParamsE,"ax",@progbits
	.align	128
.text._ZN7cutlass13device_kernelIN5flash11enable_sm90INS1_16FlashAttnFwdSm90INS1_25CollectiveMainloopFwdSm90ILi2EN4cute5tupleIJNS5_1CILi1EEES8_S8_EEENS6_IJNS7_ILi128EEENS7_ILi96EEENS7_ILi192EEEEEELi192ENS_10bfloat16_tEfNS_4arch4Sm90ELb0ELb1ELb1ELb0ELb0ELb0ELb0ELb1ELb1ELb1ELb0ELb0EEENS1_21CollectiveEpilogueFwdINS6_IJSA_SC_SB_EEES9_SE_SG_Li256ELb0ELb1ELb0ELb0EEENS1_30DynamicPersistentTileSchedulerILi256ELi128ELb0ELb1ELb1EEEEEEEEEvNT_6ParamsE:
        .type           _ZN7cutlass13device_kernelIN5flash11enable_sm90INS1_16FlashAttnFwdSm90INS1_25CollectiveMainloopFwdSm90ILi2EN4cute5tupleIJNS5_1CILi1EEES8_S8_EEENS6_IJNS7_ILi128EEENS7_ILi96EEENS7_ILi192EEEEEELi192ENS_10bfloat16_tEfNS_4arch4Sm90ELb0ELb1ELb1ELb0ELb0ELb0ELb0ELb1ELb1ELb1ELb0ELb0EEENS1_21CollectiveEpilogueFwdINS6_IJSA_SC_SB_EEES9_SE_SG_Li256ELb0ELb1ELb0ELb0EEENS1_30DynamicPersistentTileSchedulerILi256ELi128ELb0ELb1ELb1EEEEEEEEEvNT_6ParamsE,@function
        .size           _ZN7cutlass13device_kernelIN5flash11enable_sm90INS1_16FlashAttnFwdSm90INS1_25CollectiveMainloopFwdSm90ILi2EN4cute5tupleIJNS5_1CILi1EEES8_S8_EEENS6_IJNS7_ILi128EEENS7_ILi96EEENS7_ILi192EEEEEELi192ENS_10bfloat16_tEfNS_4arch4Sm90ELb0ELb1ELb1ELb0ELb0ELb0ELb0ELb1ELb1ELb1ELb0ELb0EEENS1_21CollectiveEpilogueFwdINS6_IJSA_SC_SB_EEES9_SE_SG_Li256ELb0ELb1ELb0ELb0EEENS1_30DynamicPersistentTileSchedulerILi256ELi128ELb0ELb1ELb1EEEEEEEEEvNT_6ParamsE,(.L_x_14 - _ZN7cutlass13device_kernelIN5flash11enable_sm90INS1_16FlashAttnFwdSm90INS1_25CollectiveMainloopFwdSm90ILi2EN4cute5tupleIJNS5_1CILi1EEES8_S8_EEENS6_IJNS7_ILi128EEENS7_ILi96EEENS7_ILi192EEEEEELi192ENS_10bfloat16_tEfNS_4arch4Sm90ELb0ELb1ELb1ELb0ELb0ELb0ELb0ELb1ELb1ELb1ELb0ELb0EEENS1_21CollectiveEpilogueFwdINS6_IJSA_SC_SB_EEES9_SE_SG_Li256ELb0ELb1ELb0ELb0EEENS1_30DynamicPersistentTileSchedulerILi256ELi128ELb0ELb1ELb1EEEEEEEEEvNT_6ParamsE)
        .other          _ZN7cutlass13device_kernelIN5flash11enable_sm90INS1_16FlashAttnFwdSm90INS1_25CollectiveMainloopFwdSm90ILi2EN4cute5tupleIJNS5_1CILi1EEES8_S8_EEENS6_IJNS7_ILi128EEENS7_ILi96EEENS7_ILi192EEEEEELi192ENS_10bfloat16_tEfNS_4arch4Sm90ELb0ELb1ELb1ELb0ELb0ELb0ELb0ELb1ELb1ELb1ELb0ELb0EEENS1_21CollectiveEpilogueFwdINS6_IJSA_SC_SB_EEES9_SE_SG_Li256ELb0ELb1ELb0ELb0EEENS1_30DynamicPersistentTileSchedulerILi256ELi128ELb0ELb1ELb1EEEEEEEEEvNT_6ParamsE,@"STO_CUDA_ENTRY STV_DEFAULT"
_ZN7cutlass13device_kernelIN5flash11enable_sm90INS1_16FlashAttnFwdSm90INS1_25CollectiveMainloopFwdSm90ILi2EN4cute5tupleIJNS5_1CILi1EEES8_S8_EEENS6_IJNS7_ILi128EEENS7_ILi96EEENS7_ILi192EEEEEELi192ENS_10bfloat16_tEfNS_4arch4Sm90ELb0ELb1ELb1ELb0ELb0ELb0ELb0ELb1ELb1ELb1ELb0ELb0EEENS1_21CollectiveEpilogueFwdINS6_IJSA_SC_SB_EEES9_SE_SG_Li256ELb0ELb1ELb0ELb0EEENS1_30DynamicPersistentTileSchedulerILi256ELi128ELb0ELb1ELb1EEEEEEEEEvNT_6ParamsE:
[----:B------:R-:W-:Y:S01]  /*0000*/  LDC R1, c[0x0][0x37c] ;  /* 0x0000df00ff017b82 */ /* 0x000fe20000000800 */
[----:B------:R-:W-:Y:S05]  /*0010*/  EXIT ;  /* 0x000000000000794d */ /* 0x000fea0003800000 */
.L_x_4:
        /* <DEDUP_REMOVED lines=14> */
.L_x_14:


//--------------------- .text._ZN7cutlass13device_kernelIN5flash11enable_sm90INS1_16FlashAttnFwdSm90INS1_25CollectiveMainloopFwdSm90ILi2EN4cute5tupleIJNS5_1CILi1EEES8_S8_EEENS6_IJNS7_ILi128EEENS7_ILi96EEENS7_ILi192EEEEEELi192ENS_10bfloat16_tEfNS_4arch4Sm90ELb0ELb1ELb1ELb1ELb0ELb0ELb0ELb1ELb1ELb1ELb0ELb0EEENS1_21CollectiveEpilogueFwdINS6_IJSA_SC_SB_EEES9_SE_SG_Li256ELb1ELb1ELb0ELb0EEENS1_36VarlenDynamicPersistentTileSchedulerILi128ELi96ELi256ELi128ELb0ELb1ELb1ELb1ELb0ELb1EEEEEEEEEvNT_6ParamsE --------------------------
	.section	.text._ZN7cutlass13device_kernelIN5flash11enable_sm90INS1_16FlashAttnFwdSm90INS1_25CollectiveMainloopFwdSm90ILi2EN4cute5tupleIJNS5_1CILi1EEES8_S8_EEENS6_IJNS7_ILi128EEENS7_ILi96EEENS7_ILi192EEEEEELi192ENS_10bfloat16_tEfNS_4arch4Sm90ELb0ELb1ELb1ELb1ELb0ELb0ELb0ELb1ELb1ELb1ELb0ELb0EEENS1_21CollectiveEpilogueFwdINS6_IJSA_SC_SB_EEES9_SE_SG_Li256ELb1ELb1ELb0ELb0EEENS1_36VarlenDynamicPersistentTileSchedulerILi128ELi96ELi256ELi128ELb0ELb1ELb1ELb1ELb0ELb1EEEEEEEEEvNT_6ParamsE,"ax",@progbits
	.align	128
.text._ZN7cutlass13device_kernelIN5flash11enable_sm90INS1_16FlashAttnFwdSm90INS1_25CollectiveMainloopFwdSm90ILi2EN4cute5tupleIJNS5_1CILi1EEES8_S8_EEENS6_IJNS7_ILi128EEENS7_ILi96EEENS7_ILi192EEEEEELi192ENS_10bfloat16_tEfNS_4arch4Sm90ELb0ELb1ELb1ELb1ELb0ELb0ELb0ELb1ELb1ELb1ELb0ELb0EEENS1_21CollectiveEpilogueFwdINS6_IJSA_SC_SB_EEES9_SE_SG_Li256ELb1ELb1ELb0ELb0EEENS1_36VarlenDynamicPersistentTileSchedulerILi128ELi96ELi256ELi128ELb0ELb1ELb1ELb1ELb0ELb1EEEEEEEEEvNT_6ParamsE:
        .type           _ZN7cutlass13device_kernelIN5flash11enable_sm90INS1_16FlashAttnFwdSm90INS1_25CollectiveMainloopFwdSm90ILi2EN4cute5tupleIJNS5_1CILi1EEES8_S8_EEENS6_IJNS7_ILi128EEENS7_ILi96EEENS7_ILi192EEEEEELi192ENS_10bfloat16_tEfNS_4arch4Sm90ELb0ELb1ELb1ELb1ELb0ELb0ELb0ELb1ELb1ELb1ELb0ELb0EEENS1_21CollectiveEpilogueFwdINS6_IJSA_SC_SB_EEES9_SE_SG_Li256ELb1ELb1ELb0ELb0EEENS1_36VarlenDynamicPersistentTileSchedulerILi128ELi96ELi256ELi128ELb0ELb1ELb1ELb1ELb0ELb1EEEEEEEEEvNT_6ParamsE,@function
        .size           _ZN7cutlass13device_kernelIN5flash11enable_sm90INS1_16FlashAttnFwdSm90INS1_25CollectiveMainloopFwdSm90ILi2EN4cute5tupleIJNS5_1CILi1EEES8_S8_EEENS6_IJNS7_ILi128EEENS7_ILi96EEENS7_ILi192EEEEEELi192ENS_10bfloat16_tEfNS_4arch4Sm90ELb0ELb1ELb1ELb1ELb0ELb0ELb0ELb1ELb1ELb1ELb0ELb0EEENS1_21CollectiveEpilogueFwdINS6_IJSA_SC_SB_EEES9_SE_SG_Li256ELb1ELb1ELb0ELb0EEENS1_36VarlenDynamicPersistentTileSchedulerILi128ELi96ELi256ELi128ELb0ELb1ELb1ELb1ELb0ELb1EEEEEEEEEvNT_6ParamsE,(.L_x_15 - _ZN7cutlass13device_kernelIN5flash11enable_sm90INS1_16FlashAttnFwdSm90INS1_25CollectiveMainloopFwdSm90ILi2EN4cute5tupleIJNS5_1CILi1EEES8_S8_EEENS6_IJNS7_ILi128EEENS7_ILi96EEENS7_ILi192EEEEEELi192ENS_10bfloat16_tEfNS_4arch4Sm90ELb0ELb1ELb1ELb1ELb0ELb0ELb0ELb1ELb1ELb1ELb0ELb0EEENS1_21CollectiveEpilogueFwdINS6_IJSA_SC_SB_EEES9_SE_SG_Li256ELb1ELb1ELb0ELb0EEENS1_36VarlenDynamicPersistentTileSchedulerILi128ELi96ELi256ELi128ELb0ELb1ELb1ELb1ELb0ELb1EEEEEEEEEvNT_6ParamsE)
        .other          _ZN7cutlass13device_kernelIN5flash11enable_sm90INS1_16FlashAttnFwdSm90INS1_25CollectiveMainloopFwdSm90ILi2EN4cute5tupleIJNS5_1CILi1EEES8_S8_EEENS6_IJNS7_ILi128EEENS7_ILi96EEENS7_ILi192EEEEEELi192ENS_10bfloat16_tEfNS_4arch4Sm90ELb0ELb1ELb1ELb1ELb0ELb0ELb0ELb1ELb1ELb1ELb0ELb0EEENS1_21CollectiveEpilogueFwdINS6_IJSA_SC_SB_EEES9_SE_SG_Li256ELb1ELb1ELb0ELb0EEENS1_36VarlenDynamicPersistentTileSchedulerILi128ELi96ELi256ELi128ELb0ELb1ELb1ELb1ELb0ELb1EEEEEEEEEvNT_6ParamsE,@"STO_CUDA_ENTRY STV_DEFAULT"
_ZN7cutlass13device_kernelIN5flash11enable_sm90INS1_16FlashAttnFwdSm90INS1_25CollectiveMainloopFwdSm90ILi2EN4cute5tupleIJNS5_1CILi1EEES8_S8_EEENS6_IJNS7_ILi128EEENS7_ILi96EEENS7_ILi192EEEEEELi192ENS_10bfloat16_tEfNS_4arch4Sm90ELb0ELb1ELb1ELb1ELb0ELb0ELb0ELb1ELb1ELb1ELb0ELb0EEENS1_21CollectiveEpilogueFwdINS6_IJSA_SC_SB_EEES9_SE_SG_Li256ELb1ELb1ELb0ELb0EEENS1_36VarlenDynamicPersistentTileSchedulerILi128ELi96ELi256ELi128ELb0ELb1ELb1ELb1ELb0ELb1EEEEEEEEEvNT_6ParamsE:
[----:B------:R-:W-:Y:S01]  /*0000*/  LDC R1, c[0x0][0x37c] ;  /* 0x0000df00ff017b82 */ /* 0x000fe20000000800 */
[----:B------:R-:W-:Y:S05]  /*0010*/  EXIT ;  /* 0x000000000000794d */ /* 0x000fea0003800000 */
.L_x_5:
        /* <DEDUP_REMOVED lines=14> */
.L_x_15:


//--------------------- .text._ZN7cutlass13device_kernelIN5flash11enable_sm90INS1_16FlashAttnFwdSm90INS1_25CollectiveMainloopFwdSm90ILi2EN4cute5tupleIJNS5_1CILi1EEES8_S8_EEENS6_IJNS7_ILi128EEENS7_ILi96EEENS7_ILi192EEEEEELi192ENS_10bfloat16_tEfNS_4arch4Sm90ELb0ELb1ELb1ELb1ELb0ELb1ELb0ELb1ELb1ELb1ELb0ELb0EEENS1_21CollectiveEpilogueFwdINS6_IJSA_SC_SB_EEES9_SE_SG_Li256ELb1ELb1ELb0ELb0EEENS1_36VarlenDynamicPersistentTileSchedulerILi128ELi96ELi256ELi128ELb0ELb1ELb1ELb1ELb0ELb1EEEEEEEEEvNT_6ParamsE --------------------------
	.section	.text._ZN7cutlass13device_kernelIN5flash11enable_sm90INS1_16FlashAttnFwdSm90INS1_25CollectiveMainloopFwdSm90ILi2EN4cute5tupleIJNS5_1CILi1EEES8_S8_EEENS6_IJNS7_ILi128EEENS7_ILi96EEENS7_ILi192EEEEEELi192ENS_10bfloat16_tEfNS_4arch4Sm90ELb0ELb1ELb1ELb1ELb0ELb1ELb0ELb1ELb1ELb1ELb0ELb0EEENS1_21CollectiveEpilogueFwdINS6_IJSA_SC_SB_EEES9_SE_SG_Li256ELb1ELb1ELb0ELb0EEENS1_36VarlenDynamicPersistentTileSchedulerILi128ELi96ELi256ELi128ELb0ELb1ELb1ELb1ELb0ELb1EEEEEEEEEvNT_6ParamsE,"ax",@progbits
	.align	128
.text._ZN7cutlass13device_kernelIN5flash11enable_sm90INS1_16FlashAttnFwdSm90INS1_25CollectiveMainloopFwdSm90ILi2EN4cute5tupleIJNS5_1CILi1EEES8_S8_EEENS6_IJNS7_ILi128EEENS7_ILi96EEENS7_ILi192EEEEEELi192ENS_10bfloat16_tEfNS_4arch4Sm90ELb0ELb1ELb1ELb1ELb0ELb1ELb0ELb1ELb1ELb1ELb0ELb0EEENS1_21CollectiveEpilogueFwdINS6_IJSA_SC_SB_EEES9_SE_SG_Li256ELb1ELb1ELb0ELb0EEENS1_36VarlenDynamicPersistentTileSchedulerILi128ELi96ELi256ELi128ELb0ELb1ELb1ELb1ELb0ELb1EEEEEEEEEvNT_6ParamsE:
        .type           _ZN7cutlass13device_kernelIN5flash11enable_sm90INS1_16FlashAttnFwdSm90INS1_25CollectiveMainloopFwdSm90ILi2EN4cute5tupleIJNS5_1CILi1EEES8_S8_EEENS6_IJNS7_ILi128EEENS7_ILi96EEENS7_ILi192EEEEEELi192ENS_10bfloat16_tEfNS_4arch4Sm90ELb0ELb1ELb1ELb1ELb0ELb1ELb0ELb1ELb1ELb1ELb0ELb0EEENS1_21CollectiveEpilogueFwdINS6_IJSA_SC_SB_EEES9_SE_SG_Li256ELb1ELb1ELb0ELb0EEENS1_36VarlenDynamicPersistentTileSchedulerILi128ELi96ELi256ELi128ELb0ELb1ELb1ELb1ELb0ELb1EEEEEEEEEvNT_6ParamsE,@function
        .size           _ZN7cutlass13device_kernelIN5flash11enable_sm90INS1_16FlashAttnFwdSm90INS1_25CollectiveMainloopFwdSm90ILi2EN4cute5tupleIJNS5_1CILi1EEES8_S8_EEENS6_IJNS7_ILi128EEENS7_ILi96EEENS7_ILi192EEEEEELi192ENS_10bfloat16_tEfNS_4arch4Sm90ELb0ELb1ELb1ELb1ELb0ELb1ELb0ELb1ELb1ELb1ELb0ELb0EEENS1_21CollectiveEpilogueFwdINS6_IJSA_SC_SB_EEES9_SE_SG_Li256ELb1ELb1ELb0ELb0EEENS1_36VarlenDynamicPersistentTileSchedulerILi128ELi96ELi256ELi128ELb0ELb1ELb1ELb1ELb0ELb1EEEEEEEEEvNT_6ParamsE,(.L_x_16 - _ZN7cutlass13device_kernelIN5flash11enable_sm90INS1_16FlashAttnFwdSm90INS1_25CollectiveMainloopFwdSm90ILi2EN4cute5tupleIJNS5_1CILi1EEES8_S8_EEENS6_IJNS7_ILi128EEENS7_ILi96EEENS7_ILi192EEEEEELi192ENS_10bfloat16_tEfNS_4arch4Sm90ELb0ELb1ELb1ELb1ELb0ELb1ELb0ELb1ELb1ELb1ELb0ELb0EEENS1_21CollectiveEpilogueFwdINS6_IJSA_SC_SB_EEES9_SE_SG_Li256ELb1ELb1ELb0ELb0EEENS1_36VarlenDynamicPersistentTileSchedulerILi128ELi96ELi256ELi128ELb0ELb1ELb1ELb1ELb0ELb1EEEEEEEEEvNT_6ParamsE)
        .other          _ZN7cutlass13device_kernelIN5flash11enable_sm90INS1_16FlashAttnFwdSm90INS1_25CollectiveMainloopFwdSm90ILi2EN4cute5tupleIJNS5_1CILi1EEES8_S8_EEENS6_IJNS7_ILi128EEENS7_ILi96EEENS7_ILi192EEEEEELi192ENS_10bfloat16_tEfNS_4arch4Sm90ELb0ELb1ELb1ELb1ELb0ELb1ELb0ELb1ELb1ELb1ELb0ELb0EEENS1_21CollectiveEpilogueFwdINS6_IJSA_SC_SB_EEES9_SE_SG_Li256ELb1ELb1ELb0ELb0EEENS1_36VarlenDynamicPersistentTileSchedulerILi128ELi96ELi256ELi128ELb0ELb1ELb1ELb1ELb0ELb1EEEEEEEEEvNT_6ParamsE,@"STO_CUDA_ENTRY STV_DEFAULT"
_ZN7cutlass13device_kernelIN5flash11enable_sm90INS1_16FlashAttnFwdSm90INS1_25CollectiveMainloopFwdSm90ILi2EN4cute5tupleIJNS5_1CILi1EEES8_S8_EEENS6_IJNS7_ILi128EEENS7_ILi96EEENS7_ILi192EEEEEELi192ENS_10bfloat16_tEfNS_4arch4Sm90ELb0ELb1ELb1ELb1ELb0ELb1ELb0ELb1ELb1ELb1ELb0ELb0EEENS1_21CollectiveEpilogueFwdINS6_IJSA_SC_SB_EEES9_SE_SG_Li256ELb1ELb1ELb0ELb0EEENS1_36VarlenDynamicPersistentTileSchedulerILi128ELi96ELi256ELi128ELb0ELb1ELb1ELb1ELb0ELb1EEEEEEEEEvNT_6ParamsE:
[----:B------:R-:W-:Y:S01]  /*0000*/  LDC R1, c[0x0][0x37c] ;  /* 0x0000df00ff017b82 */ /* 0x000fe20000000800 */
[----:B------:R-:W-:Y:S05]  /*0010*/  EXIT ;  /* 0x000000000000794d */ /* 0x000fea0003800000 */
.L_x_6:
        /* <DEDUP_REMOVED lines=14> */
.L_x_16:


//--------------------- .text._ZN7cutlass13device_kernelIN5flash11enable_sm90INS1_16FlashAttnFwdSm90INS1_25CollectiveMainloopFwdSm90ILi2EN4cute5tupleIJNS5_1CILi1EEES8_S8_EEENS6_IJNS7_ILi128EEENS7_ILi112EEENS7_ILi192EEEEEELi192ENS_10bfloat16_tEfNS_4arch4Sm90ELb1ELb0ELb1ELb0ELb0ELb0ELb0ELb1ELb1ELb1ELb0ELb0EEENS1_21CollectiveEpilogueFwdINS6_IJSA_SC_SB_EEES9_SE_SG_Li256ELb0ELb1ELb0ELb0EEENS1_30DynamicPersistentTileSchedulerILi256ELi128ELb0ELb1ELb1EEEEEEEEEvNT_6ParamsE --------------------------
	.section	.text._ZN7cutlass13device_kernelIN5flash11enable_sm90INS1_16FlashAttnFwdSm90INS1_25CollectiveMainloopFwdSm90ILi2EN4cute5tupleIJNS5_1CILi1EEES8_S8_EEENS6_IJNS7_ILi128EEENS7_ILi112EEENS7_ILi192EEEEEELi192ENS_10bfloat16_tEfNS_4arch4Sm90ELb1ELb0ELb1ELb0ELb0ELb0ELb0ELb1ELb1ELb1ELb0ELb0EEENS1_21CollectiveEpilogueFwdINS6_IJSA_SC_SB_EEES9_SE_SG_Li256ELb0ELb1ELb0ELb0EEENS1_30DynamicPersistentTileSchedulerILi256ELi128ELb0ELb1ELb1EEEEEEEEEvNT_6ParamsE,"ax",@progbits
	.align	128
.text._ZN7cutlass13device_kernelIN5flash11enable_sm90INS1_16FlashAttnFwdSm90INS1_25CollectiveMainloopFwdSm90ILi2EN4cute5tupleIJNS5_1CILi1EEES8_S8_EEENS6_IJNS7_ILi128EEENS7_ILi112EEENS7_ILi192EEEEEELi192ENS_10bfloat16_tEfNS_4arch4Sm90ELb1ELb0ELb1ELb0ELb0ELb0ELb0ELb1ELb1ELb1ELb0ELb0EEENS1_21CollectiveEpilogueFwdINS6_IJSA_SC_SB_EEES9_SE_SG_Li256ELb0ELb1ELb0ELb0EEENS1_30DynamicPersistentTileSchedulerILi256ELi128ELb0ELb1ELb1EEEEEEEEEvNT_6ParamsE:
        .type           _ZN7cutlass13device_kernelIN5flash11enable_sm90INS1_16FlashAttnFwdSm90INS1_25CollectiveMainloopFwdSm90ILi2EN4cute5tupleIJNS5_1CILi1EEES8_S8_EEENS6_IJNS7_ILi128EEENS7_ILi112EEENS7_ILi192EEEEEELi192ENS_10bfloat16_tEfNS_4arch4Sm90ELb1ELb0ELb1ELb0ELb0ELb0ELb0ELb1ELb1ELb1ELb0ELb0EEENS1_21CollectiveEpilogueFwdINS6_IJSA_SC_SB_EEES9_SE_SG_Li256ELb0ELb1ELb0ELb0EEENS1_30DynamicPersistentTileSchedulerILi256ELi128ELb0ELb1ELb1EEEEEEEEEvNT_6ParamsE,@function
        .size           _ZN7cutlass13device_kernelIN5flash11enable_sm90INS1_16FlashAttnFwdSm90INS1_25CollectiveMainloopFwdSm90ILi2EN4cute5tupleIJNS5_1CILi1EEES8_S8_EEENS6_IJNS7_ILi128EEENS7_ILi112EEENS7_ILi192EEEEEELi192ENS_10bfloat16_tEfNS_4arch4Sm90ELb1ELb0ELb1ELb0ELb0ELb0ELb0ELb1ELb1ELb1ELb0ELb0EEENS1_21CollectiveEpilogueFwdINS6_IJSA_SC_SB_EEES9_SE_SG_Li256ELb0ELb1ELb0ELb0EEENS1_30DynamicPersistentTileSchedulerILi256ELi128ELb0ELb1ELb1EEEEEEEEEvNT_6ParamsE,(.L_x_17 - _ZN7cutlass13device_kernelIN5flash11enable_sm90INS1_16FlashAttnFwdSm90INS1_25CollectiveMainloopFwdSm90ILi2EN4cute5tupleIJNS5_1CILi1EEES8_S8_EEENS6_IJNS7_ILi128EEENS7_ILi112EEENS7_ILi192EEEEEELi192ENS_10bfloat16_tEfNS_4arch4Sm90ELb1ELb0ELb1ELb0ELb0ELb0ELb0ELb1ELb1ELb1ELb0ELb0EEENS1_21CollectiveEpilogueFwdINS6_IJSA_SC_SB_EEES9_SE_SG_Li256ELb0ELb1ELb0ELb0EEENS1_30DynamicPersistentTileSchedulerILi256ELi128ELb0ELb1ELb1EEEEEEEEEvNT_6ParamsE)
        .other          _ZN7cutlass13device_kernelIN5flash11enable_sm90INS1_16FlashAttnFwdSm90INS1_25CollectiveMainloopFwdSm90ILi2EN4cute5tupleIJNS5_1CILi1EEES8_S8_EEENS6_IJNS7_ILi128EEENS7_ILi112EEENS7_ILi192EEEEEELi192ENS_10bfloat16_tEfNS_4arch4Sm90ELb1ELb0ELb1ELb0ELb0ELb0ELb0ELb1ELb1ELb1ELb0ELb0EEENS1_21CollectiveEpilogueFwdINS6_IJSA_SC_SB_EEES9_SE_SG_Li256ELb0ELb1ELb0ELb0EEENS1_30DynamicPersistentTileSchedulerILi256ELi128ELb0ELb1ELb1EEEEEEEEEvNT_6ParamsE,@"STO_CUDA_ENTRY STV_DEFAULT"
_ZN7cutlass13device_kernelIN5flash11enable_sm90INS1_16FlashAttnFwdSm90INS1_25CollectiveMainloopFwdSm90ILi2EN4cute5tupleIJNS5_1CILi1EEES8_S8_EEENS6_IJNS7_ILi128EEENS7_ILi112EEENS7_ILi192EEEEEELi192ENS_10bfloat16_tEfNS_4arch4Sm90ELb1ELb0ELb1ELb0ELb0ELb0ELb0ELb1ELb1ELb1ELb0ELb0EEENS1_21CollectiveEpilogueFwdINS6_IJSA_SC_SB_EEES9_SE_SG_Li256ELb0ELb1ELb0ELb0EEENS1_30DynamicPersistentTileSchedulerILi256ELi128ELb0ELb1ELb1EEEEEEEEEvNT_6ParamsE:
[----:B------:R-:W-:Y:S01]  /*0000*/  LDC R1, c[0x0][0x37c] ;  /* 0x0000df00ff017b82 */ /* 0x000fe20000000800 */
[----:B------:R-:W-:Y:S05]  /*0010*/  EXIT ;  /* 0x000000000000794d */ /* 0x000fea0003800000 */
.L_x_7:
        /* <DEDUP_REMOVED lines=14> */
.L_x_17:


//--------------------- .text._ZN7cutlass13device_kernelIN5flash11enable_sm90INS1_16FlashAttnFwdSm90INS1_25CollectiveMainloopFwdSm90ILi2EN4cute5tupleIJNS5_1CILi1EEES8_S8_EEENS6_IJNS7_ILi128EEENS7_ILi112EEENS7_ILi192EEEEEELi192ENS_10bfloat16_tEfNS_4arch4Sm90ELb1ELb0ELb1ELb1ELb0ELb0ELb0ELb1ELb1ELb1ELb0ELb0EEENS1_21CollectiveEpilogueFwdINS6_IJSA_SC_SB_EEES9_SE_SG_Li256ELb1ELb1ELb0ELb0EEENS1_36VarlenDynamicPersistentTileSchedulerILi128ELi112ELi256ELi128ELb0ELb1ELb1ELb1ELb1ELb1EEEEEEEEEvNT_6ParamsE --------------------------
	.section	.text._ZN7cutlass13device_kernelIN5flash11enable_sm90INS1_16FlashAttnFwdSm90INS1_25CollectiveMainloopFwdSm90ILi2EN4cute5tupleIJNS5_1CILi1EEES8_S8_EEENS6_IJNS7_ILi128EEENS7_ILi112EEENS7_ILi192EEEEEELi192ENS_10bfloat16_tEfNS_4arch4Sm90ELb1ELb0ELb1ELb1ELb0ELb0ELb0ELb1ELb1ELb1ELb0ELb0EEENS1_21CollectiveEpilogueFwdINS6_IJSA_SC_SB_EEES9_SE_SG_Li256ELb1ELb1ELb0ELb0EEENS1_36VarlenDynamicPersistentTileSchedulerILi128ELi112ELi256ELi128ELb0ELb1ELb1ELb1ELb1ELb1EEEEEEEEEvNT_6ParamsE,"ax",@progbits
	.align	128
.text._ZN7cutlass13device_kernelIN5flash11enable_sm90INS1_16FlashAttnFwdSm90INS1_25CollectiveMainloopFwdSm90ILi2EN4cute5tupleIJNS5_1CILi1EEES8_S8_EEENS6_IJNS7_ILi128EEENS7_ILi112EEENS7_ILi192EEEEEELi192ENS_10bfloat16_tEfNS_4arch4Sm90ELb1ELb0ELb1ELb1ELb0ELb0ELb0ELb1ELb1ELb1ELb0ELb0EEENS1_21CollectiveEpilogueFwdINS6_IJSA_SC_SB_EEES9_SE_SG_Li256ELb1ELb1ELb0ELb0EEENS1_36VarlenDynamicPersistentTileSchedulerILi128ELi112ELi256ELi128ELb0ELb1ELb1ELb1ELb1ELb1EEEEEEEEEvNT_6ParamsE:
        .type           _ZN7cutlass13device_kernelIN5flash11enable_sm90INS1_16FlashAttnFwdSm90INS1_25CollectiveMainloopFwdSm90ILi2EN4cute5tupleIJNS5_1CILi1EEES8_S8_EEENS6_IJNS7_ILi128EEENS7_ILi112EEENS7_ILi192EEEEEELi192ENS_10bfloat16_tEfNS_4arch4Sm90ELb1ELb0ELb1ELb1ELb0ELb0ELb0ELb1ELb1ELb1ELb0ELb0EEENS1_21CollectiveEpilogueFwdINS6_IJSA_SC_SB_EEES9_SE_SG_Li256ELb1ELb1ELb0ELb0EEENS1_36VarlenDynamicPersistentTileSchedulerILi128ELi112ELi256ELi128ELb0ELb1ELb1ELb1ELb1ELb1EEEEEEEEEvNT_6ParamsE,@function
        .size           _ZN7cutlass13device_kernelIN5flash11enable_sm90INS1_16FlashAttnFwdSm90INS1_25CollectiveMainloopFwdSm90ILi2EN4cute5tupleIJNS5_1CILi1EEES8_S8_EEENS6_IJNS7_ILi128EEENS7_ILi112EEENS7_ILi192EEEEEELi192ENS_10bfloat16_tEfNS_4arch4Sm90ELb1ELb0ELb1ELb1ELb0ELb0ELb0ELb1ELb1ELb1ELb0ELb0EEENS1_21CollectiveEpilogueFwdINS6_IJSA_SC_SB_EEES9_SE_SG_Li256ELb1ELb1ELb0ELb0EEENS1_36VarlenDynamicPersistentTileSchedulerILi128ELi112ELi256ELi128ELb0ELb1ELb1ELb1ELb1ELb1EEEEEEEEEvNT_6ParamsE,(.L_x_18 - _ZN7cutlass13device_kernelIN5flash11enable_sm90INS1_16FlashAttnFwdSm90INS1_25CollectiveMainloopFwdSm90ILi2EN4cute5tupleIJNS5_1CILi1EEES8_S8_EEENS6_IJNS7_ILi128EEENS7_ILi112EEENS7_ILi192EEEEEELi192ENS_10bfloat16_tEfNS_4arch4Sm90ELb1ELb0ELb1ELb1ELb0ELb0ELb0ELb1ELb1ELb1ELb0ELb0EEENS1_21CollectiveEpilogueFwdINS6_IJSA_SC_SB_EEES9_SE_SG_Li256ELb1ELb1ELb0ELb0EEENS1_36VarlenDynamicPersistentTileSchedulerILi128ELi112ELi256ELi128ELb0ELb1ELb1ELb1ELb1ELb1EEEEEEEEEvNT_6ParamsE)
        .other          _ZN7cutlass13device_kernelIN5flash11enable_sm90INS1_16FlashAttnFwdSm90INS1_25CollectiveMainloopFwdSm90ILi2EN4cute5tupleIJNS5_1CILi1EEES8_S8_EEENS6_IJNS7_ILi128EEENS7_ILi112EEENS7_ILi192EEEEEELi192ENS_10bfloat16_tEfNS_4arch4Sm90ELb1ELb0ELb1ELb1ELb0ELb0ELb0ELb1ELb1ELb1ELb0ELb0EEENS1_21CollectiveEpilogueFwdINS6_IJSA_SC_SB_EEES9_SE_SG_Li256ELb1ELb1ELb0ELb0EEENS1_36VarlenDynamicPersistentTileSchedulerILi128ELi112ELi256ELi128ELb0ELb1ELb1ELb1ELb1ELb1EEEEEEEEEvNT_6ParamsE,@"STO_CUDA_ENTRY STV_DEFAULT"
_ZN7cutlass13device_kernelIN5flash11enable_sm90INS1_16FlashAttnFwdSm90INS1_25CollectiveMainloopFwdSm90ILi2EN4cute5tupleIJNS5_1CILi1EEES8_S8_EEENS6_IJNS7_ILi128EEENS7_ILi112EEENS7_ILi192EEEEEELi192ENS_10bfloat16_tEfNS_4arch4Sm90ELb1ELb0ELb1ELb1ELb0ELb0ELb0ELb1ELb1ELb1ELb0ELb0EEENS1_21CollectiveEpilogueFwdINS6_IJSA_SC_SB_EEES9_SE_SG_Li256ELb1ELb1ELb0ELb0EEENS1_36VarlenDynamicPersistentTileSchedulerILi128ELi112ELi256ELi128ELb0ELb1ELb1ELb1ELb1ELb1EEEEEEEEEvNT_6ParamsE:
[----:B------:R-:W-:Y:S01]  /*0000*/  LDC R1, c[0x0][0x37c] ;  /* 0x0000df00ff017b82 */ /* 0x000fe20000000800 */
[----:B------:R-:W-:Y:S05]  /*0010*/  EXIT ;  /* 0x000000000000794d */ /* 0x000fea0003800000 */
.L_x_8:
        /* <DEDUP_REMOVED lines=14> */
.L_x_18:


//--------------------- .text._ZN7cutlass13device_kernelIN5flash11enable_sm90INS1_16FlashAttnFwdSm90INS1_25CollectiveMainloopFwdSm90ILi2EN4cute5tupleIJNS5_1CILi1EEES8_S8_EEENS6_IJNS7_ILi128EEENS7_ILi112EEENS7_ILi192EEEEEELi192ENS_10bfloat16_tEfNS_4arch4Sm90ELb1ELb0ELb1ELb1ELb0ELb1ELb0ELb1ELb1ELb1ELb0ELb0EEENS1_21CollectiveEpilogueFwdINS6_IJSA_SC_SB_EEES9_SE_SG_Li256ELb1ELb1ELb0ELb0EEENS1_36VarlenDynamicPersistentTileSchedulerILi128ELi112ELi256ELi128ELb0ELb1ELb1ELb1ELb1ELb1EEEEEEEEEvNT_6ParamsE --------------------------
	.section	.text._ZN7cutlass13device_kernelIN5flash11enable_sm90INS1_16FlashAttnFwdSm90INS1_25CollectiveMainloopFwdSm90ILi2EN4cute5tupleIJNS5_1CILi1EEES8_S8_EEENS6_IJNS7_ILi128EEENS7_ILi112EEENS7_ILi192EEEEEELi192ENS_10bfloat16_tEfNS_4arch4Sm90ELb1ELb0ELb1ELb1ELb0ELb1ELb0ELb1ELb1ELb1ELb0ELb0EEENS1_21CollectiveEpilogueFwdINS6_IJSA_SC_SB_EEES9_SE_SG_Li256ELb1ELb1ELb0ELb0EEENS1_36VarlenDynamicPersistentTileSchedulerILi128ELi112ELi256ELi128ELb0ELb1ELb1ELb1ELb1ELb1EEEEEEEEEvNT_6ParamsE,"ax",@progbits
	.align	128
.text._ZN7cutlass13device_kernelIN5flash11enable_sm90INS1_16FlashAttnFwdSm90INS1_25CollectiveMainloopFwdSm90ILi2EN4cute5tupleIJNS5_1CILi1EEES8_S8_EEENS6_IJNS7_ILi128EEENS7_ILi112EEENS7_ILi192EEEEEELi192ENS_10bfloat16_tEfNS_4arch4Sm90ELb1ELb0ELb1ELb1ELb0ELb1ELb0ELb1ELb1ELb1ELb0ELb0EEENS1_21CollectiveEpilogueFwdINS6_IJSA_SC_SB_EEES9_SE_SG_Li256ELb1ELb1ELb0ELb0EEENS1_36VarlenDynamicPersistentTileSchedulerILi128ELi112ELi256ELi128ELb0ELb1ELb1ELb1ELb1ELb1EEEEEEEEEvNT_6ParamsE:
        .type           _ZN7cutlass13device_kernelIN5flash11enable_sm90INS1_16FlashAttnFwdSm90INS1_25CollectiveMainloopFwdSm90ILi2EN4cute5tupleIJNS5_1CILi1EEES8_S8_EEENS6_IJNS7_ILi128EEENS7_ILi112EEENS7_ILi192EEEEEELi192ENS_10bfloat16_tEfNS_4arch4Sm90ELb1ELb0ELb1ELb1ELb0ELb1ELb0ELb1ELb1ELb1ELb0ELb0EEENS1_21CollectiveEpilogueFwdINS6_IJSA_SC_SB_EEES9_SE_SG_Li256ELb1ELb1ELb0ELb0EEENS1_36VarlenDynamicPersistentTileSchedulerILi128ELi112ELi256ELi128ELb0ELb1ELb1ELb1ELb1ELb1EEEEEEEEEvNT_6ParamsE,@function
        .size           _ZN7cutlass13device_kernelIN5flash11enable_sm90INS1_16FlashAttnFwdSm90INS1_25CollectiveMainloopFwdSm90ILi2EN4cute5tupleIJNS5_1CILi1EEES8_S8_EEENS6_IJNS7_ILi128EEENS7_ILi112EEENS7_ILi192EEEEEELi192ENS_10bfloat16_tEfNS_4arch4Sm90ELb1ELb0ELb1ELb1ELb0ELb1ELb0ELb1ELb1ELb1ELb0ELb0EEENS1_21CollectiveEpilogueFwdINS6_IJSA_SC_SB_EEES9_SE_SG_Li256ELb1ELb1ELb0ELb0EEENS1_36VarlenDynamicPersistentTileSchedulerILi128ELi112ELi256ELi128ELb0ELb1ELb1ELb1ELb1ELb1EEEEEEEEEvNT_6ParamsE,(.L_x_19 - _ZN7cutlass13device_kernelIN5flash11enable_sm90INS1_16FlashAttnFwdSm90INS1_25CollectiveMainloopFwdSm90ILi2EN4cute5tupleIJNS5_1CILi1EEES8_S8_EEENS6_IJNS7_ILi128EEENS7_ILi112EEENS7_ILi192EEEEEELi192ENS_10bfloat16_tEfNS_4arch4Sm90ELb1ELb0ELb1ELb1ELb0ELb1ELb0ELb1ELb1ELb1ELb0ELb0EEENS1_21CollectiveEpilogueFwdINS6_IJSA_SC_SB_EEES9_SE_SG_Li256ELb1ELb1ELb0ELb0EEENS1_36VarlenDynamicPersistentTileSchedulerILi128ELi112ELi256ELi128ELb0ELb1ELb1ELb1ELb1ELb1EEEEEEEEEvNT_6ParamsE)
        .other          _ZN7cutlass13device_kernelIN5flash11enable_sm90INS1_16FlashAttnFwdSm90INS1_25CollectiveMainloopFwdSm90ILi2EN4cute5tupleIJNS5_1CILi1EEES8_S8_EEENS6_IJNS7_ILi128EEENS7_ILi112EEENS7_ILi192EEEEEELi192ENS_10bfloat16_tEfNS_4arch4Sm90ELb1ELb0ELb1ELb1ELb0ELb1ELb0ELb1ELb1ELb1ELb0ELb0EEENS1_21CollectiveEpilogueFwdINS6_IJSA_SC_SB_EEES9_SE_SG_Li256ELb1ELb1ELb0ELb0EEENS1_36VarlenDynamicPersistentTileSchedulerILi128ELi112ELi256ELi128ELb0ELb1ELb1ELb1ELb1ELb1EEEEEEEEEvNT_6ParamsE,@"STO_CUDA_ENTRY STV_DEFAULT"
_ZN7cutlass13device_kernelIN5flash11enable_sm90INS1_16FlashAttnFwdSm90INS1_25CollectiveMainloopFwdSm90ILi2EN4cute5tupleIJNS5_1CILi1EEES8_S8_EEENS6_IJNS7_ILi128EEENS7_ILi112EEENS7_ILi192EEEEEELi192ENS_10bfloat16_tEfNS_4arch4Sm90ELb1ELb0ELb1ELb1ELb0ELb1ELb0ELb1ELb1ELb1ELb0ELb0EEENS1_21CollectiveEpilogueFwdINS6_IJSA_SC_SB_EEES9_SE_SG_Li256ELb1ELb1ELb0ELb0EEENS1_36VarlenDynamicPersistentTileSchedulerILi128ELi112ELi256ELi128ELb0ELb1ELb1ELb1ELb1ELb1EEEEEEEEEvNT_6ParamsE:
[----:B------:R-:W-:Y:S01]  /*0000*/  LDC R1, c[0x0][0x37c] ;  /* 0x0000df00ff017b82 */ /* 0x000fe20000000800 */
[----:B------:R-:W-:Y:S05]  /*0010*/  EXIT ;  /* 0x000000000000794d */ /* 0x000fea0003800000 */
.L_x_9:
        /* <DEDUP_REMOVED lines=14> */
.L_x_19:


//--------------------- .nv.shared.reserved.0     --------------------------
	.section	.nv.shared.reserved.0,"aw",@nobits
	.weak		__nv_reservedSMEM_offset_0_alias
	.size		__nv_reservedSMEM_offset_0_alias, 0, 64
	.other		__nv_reservedSMEM_offset_0_alias,@"STO_CUDA_RESERVED_SHARED STV_DEFAULT"
__nv_reservedSMEM_offset_0_alias:
	.zero		0
	.zero		64


//--------------------- .nv.global                --------------------------
	.section	.nv.global,"aw",@nobits
.nv.global:
	.type		_ZN82_INTERNAL_aa617ece_46_flash_fwd_hdim192_bf16_softcap_packgqa_sm90_cu_f3e6f9ee_34304cute1_E,@object
	.size		_ZN82_INTERNAL_aa617ece_46_flash_fwd_hdim192_bf16_softcap_packgqa_sm90_cu_f3e6f9ee_34304cute1_E,(_ZN82_INTERNAL_aa617ece_46_flash_fwd_hdim192_bf16_softcap_packgqa_sm90_cu_f3e6f9ee_34304cuda3std3__45__cpo6cbeginE - _ZN82_INTERNAL_aa617ece_46_flash_fwd_hdim192_bf16_softcap_packgqa_sm90_cu_f3e6f9ee_34304cute1_E)
_ZN82_INTERNAL_aa617ece_46_flash_fwd_hdim192_bf16_softcap_packgqa_sm90_cu_f3e6f9ee_34304cute1_E:
	.zero		1
	.type		_ZN82_INTERNAL_aa617ece_46_flash_fwd_hdim192_bf16_softcap_packgqa_sm90_cu_f3e6f9ee_34304cuda3std3__45__cpo6cbeginE,@object
	.size		_ZN82_INTERNAL_aa617ece_46_flash_fwd_hdim192_bf16_softcap_packgqa_sm90_cu_f3e6f9ee_34304cuda3std3__45__cpo6cbeginE,(_ZN82_INTERNAL_aa617ece_46_flash_fwd_hdim192_bf16_softcap_packgqa_sm90_cu_f3e6f9ee_34304cuda3std3__48in_placeE - _ZN82_INTERNAL_aa617ece_46_flash_fwd_hdim192_bf16_softcap_packgqa_sm90_cu_f3e6f9ee_34304cuda3std3__45__cpo6cbeginE)
_ZN82_INTERNAL_aa617ece_46_flash_fwd_hdim192_bf16_softcap_packgqa_sm90_cu_f3e6f9ee_34304cuda3std3__45__cpo6cbeginE:
	.zero		1
	.type		_ZN82_INTERNAL_aa617ece_46_flash_fwd_hdim192_bf16_softcap_packgqa_sm90_cu_f3e6f9ee_34304cuda3std3__48in_placeE,@object
	.size		_ZN82_INTERNAL_aa617ece_46_flash_fwd_hdim192_bf16_softcap_packgqa_sm90_cu_f3e6f9ee_34304cuda3std3__48in_placeE,(_ZN82_INTERNAL_aa617ece_46_flash_fwd_hdim192_bf16_softcap_packgqa_sm90_cu_f3e6f9ee_34304cuda3std6ranges3__45__cpo9iter_moveE - _ZN82_INTERNAL_aa617ece_46_flash_fwd_hdim192_bf16_softcap_packgqa_sm90_cu_f3e6f9ee_34304cuda3std3__48in_placeE)
_ZN82_INTERNAL_aa617ece_46_flash_fwd_hdim192_bf16_softcap_packgqa_sm90_cu_f3e6f9ee_34304cuda3std3__48in_placeE:
	.zero		1
	.type		_ZN82_INTERNAL_aa617ece_46_flash_fwd_hdim192_bf16_softcap_packgqa_sm90_cu_f3e6f9ee_34304cuda3std6ranges3__45__cpo9iter_moveE,@object
	.size		_ZN82_INTERNAL_aa617ece_46_flash_fwd_hdim192_bf16_softcap_packgqa_sm90_cu_f3e6f9ee_34304cuda3std6ranges3__45__cpo9iter_moveE,(_ZN82_INTERNAL_aa617ece_46_flash_fwd_hdim192_bf16_softcap_packgqa_sm90_cu_f3e6f9ee_34304cuda3std3__45__cpo5beginE - _ZN82_INTERNAL_aa617ece_46_flash_fwd_hdim192_bf16_softcap_packgqa_sm90_cu_f3e6f9ee_34304cuda3std6ranges3__45__cpo9iter_moveE)
_ZN82_INTERNAL_aa617ece_46_flash_fwd_hdim192_bf16_softcap_packgqa_sm90_cu_f3e6f9ee_34304cuda3std6ranges3__45__cpo9iter_moveE:
	.zero		1
	.type		_ZN82_INTERNAL_aa617ece_46_flash_fwd_hdim192_bf16_softcap_packgqa_sm90_cu_f3e6f9ee_34304cuda3std3__45__cpo5beginE,@object
	.size		_ZN82_INTERNAL_aa617ece_46_flash_fwd_hdim192_bf16_softcap_packgqa_sm90_cu_f3e6f9ee_34304cuda3std3__45__cpo5beginE,(_ZN82_INTERNAL_aa617ece_46_flash_fwd_hdim192_bf16_softcap_packgqa_sm90_cu_f3e6f9ee_34304cuda3std3__484_GLOBAL__N__aa617ece_46_flash_fwd_hdim192_bf16_softcap_packgqa_sm90_cu_f3e6f9ee_34306ignoreE - _ZN82_INTERNAL_aa617ece_46_flash_fwd_hdim192_bf16_softcap_packgqa_sm90_cu_f3e6f9ee_34304cuda3std3__45__cpo5beginE)
_ZN82_INTERNAL_aa617ece_46_flash_fwd_hdim192_bf16_softcap_packgqa_sm90_cu_f3e6f9ee_34304cuda3std3__45__cpo5beginE:
	.zero		1
	.type		_ZN82_INTERNAL_aa617ece_46_flash_fwd_hdim192_bf16_softcap_packgqa_sm90_cu_f3e6f9ee_34304cuda3std3__484_GLOBAL__N__aa617ece_46_flash_fwd_hdim192_bf16_softcap_packgqa_sm90_cu_f3e6f9ee_34306ignoreE,@object
	.size		_ZN82_INTERNAL_aa617ece_46_flash_fwd_hdim192_bf16_softcap_packgqa_sm90_cu_f3e6f9ee_34304cuda3std3__484_GLOBAL__N__aa617ece_46_flash_fwd_hdim192_bf16_softcap_packgqa_sm90_cu_f3e6f9ee_34306ignoreE,(_ZN82_INTERNAL_aa617ece_46_flash_fwd_hdim192_bf16_softcap_packgqa_sm90_cu_f3e6f9ee_34304cute7productE - _ZN82_INTERNAL_aa617ece_46_flash_fwd_hdim192_bf16_softcap_packgqa_sm90_cu_f3e6f9ee_34304cuda3std3__484_GLOBAL__N__aa617ece_46_flash_fwd_hdim192_bf16_softcap_packgqa_sm90_cu_f3e6f9ee_34306ignoreE)
_ZN82_INTERNAL_aa617ece_46_flash_fwd_hdim192_bf16_softcap_packgqa_sm90_cu_f3e6f9ee_34304cuda3std3__484_GLOBAL__N__aa617ece_46_flash_fwd_hdim192_bf16_softcap_packgqa_sm90_cu_f3e6f9ee_34306ignoreE:
	.zero		1
	.type		_ZN82_INTERNAL_aa617ece_46_flash_fwd_hdim192_bf16_softcap_packgqa_sm90_cu_f3e6f9ee_34304cute7productE,@object
	.size		_ZN82_INTERNAL_aa617ece_46_flash_fwd_hdim192_bf16_softcap_packgqa_sm90_cu_f3e6f9ee_34304cute7productE,(_ZN82_INTERNAL_aa617ece_46_flash_fwd_hdim192_bf16_softcap_packgqa_sm90_cu_f3e6f9ee_34304cuda3std3__45__cpo3endE - _ZN82_INTERNAL_aa617ece_46_flash_fwd_hdim192_bf16_softcap_packgqa_sm90_cu_f3e6f9ee_34304cute7productE)
_ZN82_INTERNAL_aa617ece_46_flash_fwd_hdim192_bf16_softcap_packgqa_sm90_cu_f3e6f9ee_34304cute7productE:
	.zero		1
	.type		_ZN82_INTERNAL_aa617ece_46_flash_fwd_hdim192_bf16_softcap_packgqa_sm90_cu_f3e6f9ee_34304cuda3std3__45__cpo3endE,@object
	.size		_ZN82_INTERNAL_aa617ece_46_flash_fwd_hdim192_bf16_softcap_packgqa_sm90_cu_f3e6f9ee_34304cuda3std3__45__cpo3endE,(_ZN82_INTERNAL_aa617ece_46_flash_fwd_hdim192_bf16_softcap_packgqa_sm90_cu_f3e6f9ee_34304cuda3std3__419piecewise_constructE - _ZN82_INTERNAL_aa617ece_46_flash_fwd_hdim192_bf16_softcap_packgqa_sm90_cu_f3e6f9ee_34304cuda3std3__45__cpo3endE)
_ZN82_INTERNAL_aa617ece_46_flash_fwd_hdim192_bf16_softcap_packgqa_sm90_cu_f3e6f9ee_34304cuda3std3__45__cpo3endE:
	.zero		1
	.type		_ZN82_INTERNAL_aa617ece_46_flash_fwd_hdim192_bf16_softcap_packgqa_sm90_cu_f3e6f9ee_34304cuda3std3__419piecewise_constructE,@object
	.size		_ZN82_INTERNAL_aa617ece_46_flash_fwd_hdim192_bf16_softcap_packgqa_sm90_cu_f3e6f9ee_34304cuda3std3__419piecewise_constructE,(_ZN82_INTERNAL_aa617ece_46_flash_fwd_hdim192_bf16_softcap_packgqa_sm90_cu_f3e6f9ee_34304cuda3std3__45__cpo4cendE - _ZN82_INTERNAL_aa617ece_46_flash_fwd_hdim192_bf16_softcap_packgqa_sm90_cu_f3e6f9ee_34304cuda3std3__419piecewise_constructE)
_ZN82_INTERNAL_aa617ece_46_flash_fwd_hdim192_bf16_softcap_packgqa_sm90_cu_f3e6f9ee_34304cuda3std3__419piecewise_constructE:
	.zero		1
	.type		_ZN82_INTERNAL_aa617ece_46_flash_fwd_hdim192_bf16_softcap_packgqa_sm90_cu_f3e6f9ee_34304cuda3std3__45__cpo4cendE,@object
	.size		_ZN82_INTERNAL_aa617ece_46_flash_fwd_hdim192_bf16_softcap_packgqa_sm90_cu_f3e6f9ee_34304cuda3std3__45__cpo4cendE,(_ZN82_INTERNAL_aa617ece_46_flash_fwd_hdim192_bf16_softcap_packgqa_sm90_cu_f3e6f9ee_34304cuda3std6ranges3__45__cpo4swapE - _ZN82_INTERNAL_aa617ece_46_flash_fwd_hdim192_bf16_softcap_packgqa_sm90_cu_f3e6f9ee_34304cuda3std3__45__cpo4cendE)
_ZN82_INTERNAL_aa617ece_46_flash_fwd_hdim192_bf16_softcap_packgqa_sm90_cu_f3e6f9ee_34304cuda3std3__45__cpo4cendE:
	.zero		1
	.type		_ZN82_INTERNAL_aa617ece_46_flash_fwd_hdim192_bf16_softcap_packgqa_sm90_cu_f3e6f9ee_34304cuda3std6ranges3__45__cpo4swapE,@object
	.size		_ZN82_INTERNAL_aa617ece_46_flash_fwd_hdim192_bf16_softcap_packgqa_sm90_cu_f3e6f9ee_34304cuda3std6ranges3__45__cpo4swapE,(.L_7 - _ZN82_INTERNAL_aa617ece_46_flash_fwd_hdim192_bf16_softcap_packgqa_sm90_cu_f3e6f9ee_34304cuda3std6ranges3__45__cpo4swapE)
_ZN82_INTERNAL_aa617ece_46_flash_fwd_hdim192_bf16_softcap_packgqa_sm90_cu_f3e6f9ee_34304cuda3std6ranges3__45__cpo4swapE:
	.zero		1
.L_7:


//--------------------- .nv.constant0._ZN7cutlass13device_kernelIN5flash11enable_sm90INS1_16FlashAttnFwdSm90INS1_25CollectiveMainloopFwdSm90ILi2EN4cute5tupleIJNS5_1CILi1EEES8_S8_EEENS6_IJNS7_ILi128EEENS7_ILi112EEENS7_ILi192EEEEEELi192ENS_10bfloat16_tEfNS_4arch4Sm90ELb0ELb0ELb1ELb0ELb0ELb0ELb0ELb1ELb1ELb1ELb0ELb0EEENS1_21CollectiveEpilogueFwdINS6_IJSA_SC_SB_EEES9_SE_SG_Li256ELb0ELb1ELb0ELb0EEENS1_29StaticPersistentTileSchedulerILb0EEEEEEEEEvNT_6ParamsE --------------------------
	.section	.nv.constant0._ZN7cutlass13device_kernelIN5flash11enable_sm90INS1_16FlashAttnFwdSm90INS1_25CollectiveMainloopFwdSm90ILi2EN4cute5tupleIJNS5_1CILi1EEES8_S8_EEENS6_IJNS7_ILi128EEENS7_ILi112EEENS7_ILi192EEEEEELi192ENS_10bfloat16_tEfNS_4arch4Sm90ELb0ELb0ELb1ELb0ELb0ELb0ELb0ELb1ELb1ELb1ELb0ELb0EEENS1_21CollectiveEpilogueFwdINS6_IJSA_SC_SB_EEES9_SE_SG_Li256ELb0ELb1ELb0ELb0EEENS1_29StaticPersistentTileSchedulerILb0EEEEEEEEEvNT_6ParamsE,"a",@progbits
	.sectionflags	@""
	.align	4
.nv.constant0._ZN7cutlass13device_kernelIN5flash11enable_sm90INS1_16FlashAttnFwdSm90INS1_25CollectiveMainloopFwdSm90ILi2EN4cute5tupleIJNS5_1CILi1EEES8_S8_EEENS6_IJNS7_ILi128EEENS7_ILi112EEENS7_ILi192EEEEEELi192ENS_10bfloat16_tEfNS_4arch4Sm90ELb0ELb0ELb1ELb0ELb0ELb0ELb0ELb1ELb1ELb1ELb0ELb0EEENS1_21CollectiveEpilogueFwdINS6_IJSA_SC_SB_EEES9_SE_SG_Li256ELb0ELb1ELb0ELb0EEENS1_29StaticPersistentTileSchedulerILb0EEEEEEEEEvNT_6ParamsE:
	.zero		3456


//--------------------- .nv.constant0._ZN7cutlass13device_kernelIN5flash11enable_sm90INS1_16FlashAttnFwdSm90INS1_25CollectiveMainloopFwdSm90ILi2EN4cute5tupleIJNS5_1CILi2EEENS7_ILi1EEES9_EEENS6_IJNS7_ILi128EEENS7_ILi112EEENS7_ILi192EEEEEELi192ENS_10bfloat16_tEfNS_4arch4Sm90ELb0ELb0ELb1ELb0ELb0ELb0ELb0ELb1ELb1ELb1ELb0ELb0EEENS1_21CollectiveEpilogueFwdINS6_IJSB_SD_SC_EEESA_SF_SH_Li256ELb0ELb1ELb0ELb0EEENS1_29StaticPersistentTileSchedulerILb0EEEEEEEEEvNT_6ParamsE --------------------------
	.section	.nv.constant0._ZN7cutlass13device_kernelIN5flash11enable_sm90INS1_16FlashAttnFwdSm90INS1_25CollectiveMainloopFwdSm90ILi2EN4cute5tupleIJNS5_1CILi2EEENS7_ILi1EEES9_EEENS6_IJNS7_ILi128EEENS7_ILi112EEENS7_ILi192EEEEEELi192ENS_10bfloat16_tEfNS_4arch4Sm90ELb0ELb0ELb1ELb0ELb0ELb0ELb0ELb1ELb1ELb1ELb0ELb0EEENS1_21CollectiveEpilogueFwdINS6_IJSB_SD_SC_EEESA_SF_SH_Li256ELb0ELb1ELb0ELb0EEENS1_29StaticPersistentTileSchedulerILb0EEEEEEEEEvNT_6ParamsE,"a",@progbits
	.sectionflags	@""
	.align	4
.nv.constant0._ZN7cutlass13device_kernelIN5flash11enable_sm90INS1_16FlashAttnFwdSm90INS1_25CollectiveMainloopFwdSm90ILi2EN4cute5tupleIJNS5_1CILi2EEENS7_ILi1EEES9_EEENS6_IJNS7_ILi128EEENS7_ILi112EEENS7_ILi192EEEEEELi192ENS_10bfloat16_tEfNS_4arch4Sm90ELb0ELb0ELb1ELb0ELb0ELb0ELb0ELb1ELb1ELb1ELb0ELb0EEENS1_21CollectiveEpilogueFwdINS6_IJSB_SD_SC_EEESA_SF_SH_Li256ELb0ELb1ELb0ELb0EEENS1_29StaticPersistentTileSchedulerILb0EEEEEEEEEvNT_6ParamsE:
	.zero		3456


//--------------------- .nv.constant0._ZN7cutlass13device_kernelIN5flash11enable_sm90INS1_16FlashAttnFwdSm90INS1_25CollectiveMainloopFwdSm90ILi2EN4cute5tupleIJNS5_1CILi1EEES8_S8_EEENS6_IJNS7_ILi128EEENS7_ILi112EEENS7_ILi192EEEEEELi192ENS_10bfloat16_tEfNS_4arch4Sm90ELb0ELb0ELb1ELb1ELb0ELb0ELb0ELb1ELb1ELb1ELb0ELb0EEENS1_21CollectiveEpilogueFwdINS6_IJSA_SC_SB_EEES9_SE_SG_Li256ELb1ELb1ELb0ELb0EEENS1_36VarlenDynamicPersistentTileSchedulerILi128ELi112ELi256ELi128ELb0ELb1ELb1ELb0ELb1ELb1EEEEEEEEEvNT_6ParamsE --------------------------
	.section	.nv.constant0._ZN7cutlass13device_kernelIN5flash11enable_sm90INS1_16FlashAttnFwdSm90INS1_25CollectiveMainloopFwdSm90ILi2EN4cute5tupleIJNS5_1CILi1EEES8_S8_EEENS6_IJNS7_ILi128EEENS7_ILi112EEENS7_ILi192EEEEEELi192ENS_10bfloat16_tEfNS_4arch4Sm90ELb0ELb0ELb1ELb1ELb0ELb0ELb0ELb1ELb1ELb1ELb0ELb0EEENS1_21CollectiveEpilogueFwdINS6_IJSA_SC_SB_EEES9_SE_SG_Li256ELb1ELb1ELb0ELb0EEENS1_36VarlenDynamicPersistentTileSchedulerILi128ELi112ELi256ELi128ELb0ELb1ELb1ELb0ELb1ELb1EEEEEEEEEvNT_6ParamsE,"a",@progbits
	.sectionflags	@""
	.align	4
.nv.constant0._ZN7cutlass13device_kernelIN5flash11enable_sm90INS1_16FlashAttnFwdSm90INS1_25CollectiveMainloopFwdSm90ILi2EN4cute5tupleIJNS5_1CILi1EEES8_S8_EEENS6_IJNS7_ILi128EEENS7_ILi112EEENS7_ILi192EEEEEELi192ENS_10bfloat16_tEfNS_4arch4Sm90ELb0ELb0ELb1ELb1ELb0ELb0ELb0ELb1ELb1ELb1ELb0ELb0EEENS1_21CollectiveEpilogueFwdINS6_IJSA_SC_SB_EEES9_SE_SG_Li256ELb1ELb1ELb0ELb0EEENS1_36VarlenDynamicPersistentTileSchedulerILi128ELi112ELi256ELi128ELb0ELb1ELb1ELb0ELb1ELb1EEEEEEEEEvNT_6ParamsE:
	.zero		3584


//--------------------- .nv.constant0._ZN7cutlass13device_kernelIN5flash11enable_sm90INS1_16FlashAttnFwdSm90INS1_25CollectiveMainloopFwdSm90ILi2EN4cute5tupleIJNS5_1CILi1EEES8_S8_EEENS6_IJNS7_ILi128EEENS7_ILi112EEENS7_ILi192EEEEEELi192ENS_10bfloat16_tEfNS_4arch4Sm90ELb0ELb0ELb1ELb1ELb0ELb1ELb0ELb1ELb1ELb1ELb0ELb0EEENS1_21CollectiveEpilogueFwdINS6_IJSA_SC_SB_EEES9_SE_SG_Li256ELb1ELb1ELb0ELb0EEENS1_36VarlenDynamicPersistentTileSchedulerILi128ELi112ELi256ELi128ELb0ELb1ELb1ELb0ELb1ELb1EEEEEEEEEvNT_6ParamsE --------------------------
	.section	.nv.constant0._ZN7cutlass13device_kernelIN5flash11enable_sm90INS1_16FlashAttnFwdSm90INS1_25CollectiveMainloopFwdSm90ILi2EN4cute5tupleIJNS5_1CILi1EEES8_S8_EEENS6_IJNS7_ILi128EEENS7_ILi112EEENS7_ILi192EEEEEELi192ENS_10bfloat16_tEfNS_4arch4Sm90ELb0ELb0ELb1ELb1ELb0ELb1ELb0ELb1ELb1ELb1ELb0ELb0EEENS1_21CollectiveEpilogueFwdINS6_IJSA_SC_SB_EEES9_SE_SG_Li256ELb1ELb1ELb0ELb0EEENS1_36VarlenDynamicPersistentTileSchedulerILi128ELi112ELi256ELi128ELb0ELb1ELb1ELb0ELb1ELb1EEEEEEEEEvNT_6ParamsE,"a",@progbits
	.sectionflags	@""
	.align	4
.nv.constant0._ZN7cutlass13device_kernelIN5flash11enable_sm90INS1_16FlashAttnFwdSm90INS1_25CollectiveMainloopFwdSm90ILi2EN4cute5tupleIJNS5_1CILi1EEES8_S8_EEENS6_IJNS7_ILi128EEENS7_ILi112EEENS7_ILi192EEEEEELi192ENS_10bfloat16_tEfNS_4arch4Sm90ELb0ELb0ELb1ELb1ELb0ELb1ELb0ELb1ELb1ELb1ELb0ELb0EEENS1_21CollectiveEpilogueFwdINS6_IJSA_SC_SB_EEES9_SE_SG_Li256ELb1ELb1ELb0ELb0EEENS1_36VarlenDynamicPersistentTileSchedulerILi128ELi112ELi256ELi128ELb0ELb1ELb1ELb0ELb1ELb1EEEEEEEEEvNT_6ParamsE:
	.zero		3584


//--------------------- .nv.constant0._ZN7cutlass13device_kernelIN5flash11enable_sm90INS1_16FlashAttnFwdSm90INS1_25CollectiveMainloopFwdSm90ILi2EN4cute5tupleIJNS5_1CILi1EEES8_S8_EEENS6_IJNS7_ILi128EEENS7_ILi96EEENS7_ILi192EEEEEELi192ENS_10bfloat16_tEfNS_4arch4Sm90ELb0ELb1ELb1ELb0ELb0ELb0ELb0ELb1ELb1ELb1ELb0ELb0EEENS1_21CollectiveEpilogueFwdINS6_IJSA_SC_SB_EEES9_SE_SG_Li256ELb0ELb1ELb0ELb0EEENS1_30DynamicPersistentTileSchedulerILi256ELi128ELb0ELb1ELb1EEEEEEEEEvNT_6ParamsE --------------------------
	.section	.nv.constant0._ZN7cutlass13device_kernelIN5flash11enable_sm90INS1_16FlashAttnFwdSm90INS1_25CollectiveMainloopFwdSm90ILi2EN4cute5tupleIJNS5_1CILi1EEES8_S8_EEENS6_IJNS7_ILi128EEENS7_ILi96EEENS7_ILi192EEEEEELi192ENS_10bfloat16_tEfNS_4arch4Sm90ELb0ELb1ELb1ELb0ELb0ELb0ELb0ELb1ELb1ELb1ELb0ELb0EEENS1_21CollectiveEpilogueFwdINS6_IJSA_SC_SB_EEES9_SE_SG_Li256ELb0ELb1ELb0ELb0EEENS1_30DynamicPersistentTileSchedulerILi256ELi128ELb0ELb1ELb1EEEEEEEEEvNT_6ParamsE,"a",@progbits
	.sectionflags	@""
	.align	4
.nv.constant0._ZN7cutlass13device_kernelIN5flash11enable_sm90INS1_16FlashAttnFwdSm90INS1_25CollectiveMainloopFwdSm90ILi2EN4cute5tupleIJNS5_1CILi1EEES8_S8_EEENS6_IJNS7_ILi128EEENS7_ILi96EEENS7_ILi192EEEEEELi192ENS_10bfloat16_tEfNS_4arch4Sm90ELb0ELb1ELb1ELb0ELb0ELb0ELb0ELb1ELb1ELb1ELb0ELb0EEENS1_21CollectiveEpilogueFwdINS6_IJSA_SC_SB_EEES9_SE_SG_Li256ELb0ELb1ELb0ELb0EEENS1_30DynamicPersistentTileSchedulerILi256ELi128ELb0ELb1ELb1EEEEEEEEEvNT_6ParamsE:
	.zero		3584


//--------------------- .nv.constant0._ZN7cutlass13device_kernelIN5flash11enable_sm90INS1_16FlashAttnFwdSm90INS1_25CollectiveMainloopFwdSm90ILi2EN4cute5tupleIJNS5_1CILi1EEES8_S8_EEENS6_IJNS7_ILi128EEENS7_ILi96EEENS7_ILi192EEEEEELi192ENS_10bfloat16_tEfNS_4arch4Sm90ELb0ELb1ELb1ELb1ELb0ELb0ELb0ELb1ELb1ELb1ELb0ELb0EEENS1_21CollectiveEpilogueFwdINS6_IJSA_SC_SB_EEES9_SE_SG_Li256ELb1ELb1ELb0ELb0EEENS1_36VarlenDynamicPersistentTileSchedulerILi128ELi96ELi256ELi128ELb0ELb1ELb1ELb1ELb0ELb1EEEEEEEEEvNT_6ParamsE --------------------------
	.section	.nv.constant0._ZN7cutlass13device_kernelIN5flash11enable_sm90INS1_16FlashAttnFwdSm90INS1_25CollectiveMainloopFwdSm90ILi2EN4cute5tupleIJNS5_1CILi1EEES8_S8_EEENS6_IJNS7_ILi128EEENS7_ILi96EEENS7_ILi192EEEEEELi192ENS_10bfloat16_tEfNS_4arch4Sm90ELb0ELb1ELb1ELb1ELb0ELb0ELb0ELb1ELb1ELb1ELb0ELb0EEENS1_21CollectiveEpilogueFwdINS6_IJSA_SC_SB_EEES9_SE_SG_Li256ELb1ELb1ELb0ELb0EEENS1_36VarlenDynamicPersistentTileSchedulerILi128ELi96ELi256ELi128ELb0ELb1ELb1ELb1ELb0ELb1EEEEEEEEEvNT_6ParamsE,"a",@progbits
	.sectionflags	@""
	.align	4
.nv.constant0._ZN7cutlass13device_kernelIN5flash11enable_sm90INS1_16FlashAttnFwdSm90INS1_25CollectiveMainloopFwdSm90ILi2EN4cute5tupleIJNS5_1CILi1EEES8_S8_EEENS6_IJNS7_ILi128EEENS7_ILi96EEENS7_ILi192EEEEEELi192ENS_10bfloat16_tEfNS_4arch4Sm90ELb0ELb1ELb1ELb1ELb0ELb0ELb0ELb1ELb1ELb1ELb0ELb0EEENS1_21CollectiveEpilogueFwdINS6_IJSA_SC_SB_EEES9_SE_SG_Li256ELb1ELb1ELb0ELb0EEENS1_36VarlenDynamicPersistentTileSchedulerILi128ELi96ELi256ELi128ELb0ELb1ELb1ELb1ELb0ELb1EEEEEEEEEvNT_6ParamsE:
	.zero		3584


//--------------------- .nv.constant0._ZN7cutlass13device_kernelIN5flash11enable_sm90INS1_16FlashAttnFwdSm90INS1_25CollectiveMainloopFwdSm90ILi2EN4cute5tupleIJNS5_1CILi1EEES8_S8_EEENS6_IJNS7_ILi128EEENS7_ILi96EEENS7_ILi192EEEEEELi192ENS_10bfloat16_tEfNS_4arch4Sm90ELb0ELb1ELb1ELb1ELb0ELb1ELb0ELb1ELb1ELb1ELb0ELb0EEENS1_21CollectiveEpilogueFwdINS6_IJSA_SC_SB_EEES9_SE_SG_Li256ELb1ELb1ELb0ELb0EEENS1_36VarlenDynamicPersistentTileSchedulerILi128ELi96ELi256ELi128ELb0ELb1ELb1ELb1ELb0ELb1EEEEEEEEEvNT_6ParamsE --------------------------
	.section	.nv.constant0._ZN7cutlass13device_kernelIN5flash11enable_sm90INS1_16FlashAttnFwdSm90INS1_25CollectiveMainloopFwdSm90ILi2EN4cute5tupleIJNS5_1CILi1EEES8_S8_EEENS6_IJNS7_ILi128EEENS7_ILi96EEENS7_ILi192EEEEEELi192ENS_10bfloat16_tEfNS_4arch4Sm90ELb0ELb1ELb1ELb1ELb0ELb1ELb0ELb1ELb1ELb1ELb0ELb0EEENS1_21CollectiveEpilogueFwdINS6_IJSA_SC_SB_EEES9_SE_SG_Li256ELb1ELb1ELb0ELb0EEENS1_36VarlenDynamicPersistentTileSchedulerILi128ELi96ELi256ELi128ELb0ELb1ELb1ELb1ELb0ELb1EEEEEEEEEvNT_6ParamsE,"a",@progbits
	.sectionflags	@""
	.align	4
.nv.constant0._ZN7cutlass13device_kernelIN5flash11enable_sm90INS1_16FlashAttnFwdSm90INS1_25CollectiveMainloopFwdSm90ILi2EN4cute5tupleIJNS5_1CILi1EEES8_S8_EEENS6_IJNS7_ILi128EEENS7_ILi96EEENS7_ILi192EEEEEELi192ENS_10bfloat16_tEfNS_4arch4Sm90ELb0ELb1ELb1ELb1ELb0ELb1ELb0ELb1ELb1ELb1ELb0ELb0EEENS1_21CollectiveEpilogueFwdINS6_IJSA_SC_SB_EEES9_SE_SG_Li256ELb1ELb1ELb0ELb0EEENS1_36VarlenDynamicPersistentTileSchedulerILi128ELi96ELi256ELi128ELb0ELb1ELb1ELb1ELb0ELb1EEEEEEEEEvNT_6ParamsE:
	.zero		3584


//--------------------- .nv.constant0._ZN7cutlass13device_kernelIN5flash11enable_sm90INS1_16FlashAttnFwdSm90INS1_25CollectiveMainloopFwdSm90ILi2EN4cute5tupleIJNS5_1CILi1EEES8_S8_EEENS6_IJNS7_ILi128EEENS7_ILi112EEENS7_ILi192EEEEEELi192ENS_10bfloat16_tEfNS_4arch4Sm90ELb1ELb0ELb1ELb0ELb0ELb0ELb0ELb1ELb1ELb1ELb0ELb0EEENS1_21CollectiveEpilogueFwdINS6_IJSA_SC_SB_EEES9_SE_SG_Li256ELb0ELb1ELb0ELb0EEENS1_30DynamicPersistentTileSchedulerILi256ELi128ELb0ELb1ELb1EEEEEEEEEvNT_6ParamsE --------------------------
	.section	.nv.constant0._ZN7cutlass13device_kernelIN5flash11enable_sm90INS1_16FlashAttnFwdSm90INS1_25CollectiveMainloopFwdSm90ILi2EN4cute5tupleIJNS5_1CILi1EEES8_S8_EEENS6_IJNS7_ILi128EEENS7_ILi112EEENS7_ILi192EEEEEELi192ENS_10bfloat16_tEfNS_4arch4Sm90ELb1ELb0ELb1ELb0ELb0ELb0ELb0ELb1ELb1ELb1ELb0ELb0EEENS1_21CollectiveEpilogueFwdINS6_IJSA_SC_SB_EEES9_SE_SG_Li256ELb0ELb1ELb0ELb0EEENS1_30DynamicPersistentTileSchedulerILi256ELi128ELb0ELb1ELb1EEEEEEEEEvNT_6ParamsE,"a",@progbits
	.sectionflags	@""
	.align	4
.nv.constant0._ZN7cutlass13device_kernelIN5flash11enable_sm90INS1_16FlashAttnFwdSm90INS1_25CollectiveMainloopFwdSm90ILi2EN4cute5tupleIJNS5_1CILi1EEES8_S8_EEENS6_IJNS7_ILi128EEENS7_ILi112EEENS7_ILi192EEEEEELi192ENS_10bfloat16_tEfNS_4arch4Sm90ELb1ELb0ELb1ELb0ELb0ELb0ELb0ELb1ELb1ELb1ELb0ELb0EEENS1_21CollectiveEpilogueFwdINS6_IJSA_SC_SB_EEES9_SE_SG_Li256ELb0ELb1ELb0ELb0EEENS1_30DynamicPersistentTileSchedulerILi256ELi128ELb0ELb1ELb1EEEEEEEEEvNT_6ParamsE:
	.zero		3584


//--------------------- .nv.constant0._ZN7cutlass13device_kernelIN5flash11enable_sm90INS1_16FlashAttnFwdSm90INS1_25CollectiveMainloopFwdSm90ILi2EN4cute5tupleIJNS5_1CILi1EEES8_S8_EEENS6_IJNS7_ILi128EEENS7_ILi112EEENS7_ILi192EEEEEELi192ENS_10bfloat16_tEfNS_4arch4Sm90ELb1ELb0ELb1ELb1ELb0ELb0ELb0ELb1ELb1ELb1ELb0ELb0EEENS1_21CollectiveEpilogueFwdINS6_IJSA_SC_SB_EEES9_SE_SG_Li256ELb1ELb1ELb0ELb0EEENS1_36VarlenDynamicPersistentTileSchedulerILi128ELi112ELi256ELi128ELb0ELb1ELb1ELb1ELb1ELb1EEEEEEEEEvNT_6ParamsE --------------------------
	.section	.nv.constant0._ZN7cutlass13device_kernelIN5flash11enable_sm90INS1_16FlashAttnFwdSm90INS1_25CollectiveMainloopFwdSm90ILi2EN4cute5tupleIJNS5_1CILi1EEES8_S8_EEENS6_IJNS7_ILi128EEENS7_ILi112EEENS7_ILi192EEEEEELi192ENS_10bfloat16_tEfNS_4arch4Sm90ELb1ELb0ELb1ELb1ELb0ELb0ELb0ELb1ELb1ELb1ELb0ELb0EEENS1_21CollectiveEpilogueFwdINS6_IJSA_SC_SB_EEES9_SE_SG_Li256ELb1ELb1ELb0ELb0EEENS1_36VarlenDynamicPersistentTileSchedulerILi128ELi112ELi256ELi128ELb0ELb1ELb1ELb1ELb1ELb1EEEEEEEEEvNT_6ParamsE,"a",@progbits
	.sectionflags	@""
	.align	4
.nv.constant0._ZN7cutlass13device_kernelIN5flash11enable_sm90INS1_16FlashAttnFwdSm90INS1_25CollectiveMainloopFwdSm90ILi2EN4cute5tupleIJNS5_1CILi1EEES8_S8_EEENS6_IJNS7_ILi128EEENS7_ILi112EEENS7_ILi192EEEEEELi192ENS_10bfloat16_tEfNS_4arch4Sm90ELb1ELb0ELb1ELb1ELb0ELb0ELb0ELb1ELb1ELb1ELb0ELb0EEENS1_21CollectiveEpilogueFwdINS6_IJSA_SC_SB_EEES9_SE_SG_Li256ELb1ELb1ELb0ELb0EEENS1_36VarlenDynamicPersistentTileSchedulerILi128ELi112ELi256ELi128ELb0ELb1ELb1ELb1ELb1ELb1EEEEEEEEEvNT_6ParamsE:
	.zero		3584


//--------------------- .nv.constant0._ZN7cutlass13device_kernelIN5flash11enable_sm90INS1_16FlashAttnFwdSm90INS1_25CollectiveMainloopFwdSm90ILi2EN4cute5tupleIJNS5_1CILi1EEES8_S8_EEENS6_IJNS7_ILi128EEENS7_ILi112EEENS7_ILi192EEEEEELi192ENS_10bfloat16_tEfNS_4arch4Sm90ELb1ELb0ELb1ELb1ELb0ELb1ELb0ELb1ELb1ELb1ELb0ELb0EEENS1_21CollectiveEpilogueFwdINS6_IJSA_SC_SB_EEES9_SE_SG_Li256ELb1ELb1ELb0ELb0EEENS1_36VarlenDynamicPersistentTileSchedulerILi128ELi112ELi256ELi128ELb0ELb1ELb1ELb1ELb1ELb1EEEEEEEEEvNT_6ParamsE --------------------------
	.section	.nv.constant0._ZN7cutlass13device_kernelIN5flash11enable_sm90INS1_16FlashAttnFwdSm90INS1_25CollectiveMainloopFwdSm90ILi2EN4cute5tupleIJNS5_1CILi1EEES8_S8_EEENS6_IJNS7_ILi128EEENS7_ILi112EEENS7_ILi192EEEEEELi192ENS_10bfloat16_tEfNS_4arch4Sm90ELb1ELb0ELb1ELb1ELb0ELb1ELb0ELb1ELb1ELb1ELb0ELb0EEENS1_21CollectiveEpilogueFwdINS6_IJSA_SC_SB_EEES9_SE_SG_Li256ELb1ELb1ELb0ELb0EEENS1_36VarlenDynamicPersistentTileSchedulerILi128ELi112ELi256ELi128ELb0ELb1ELb1ELb1ELb1ELb1EEEEEEEEEvNT_6ParamsE,"a",@progbits
	.sectionflags	@""
	.align	4
.nv.constant0._ZN7cutlass13device_kernelIN5flash11enable_sm90INS1_16FlashAttnFwdSm90INS1_25CollectiveMainloopFwdSm90ILi2EN4cute5tupleIJNS5_1CILi1EEES8_S8_EEENS6_IJNS7_ILi128EEENS7_ILi112EEENS7_ILi192EEEEEELi192ENS_10bfloat16_tEfNS_4arch4Sm90ELb1ELb0ELb1ELb1ELb0ELb1ELb0ELb1ELb1ELb1ELb0ELb0EEENS1_21CollectiveEpilogueFwdINS6_IJSA_SC_SB_EEES9_SE_SG_Li256ELb1ELb1ELb0ELb0EEENS1_36VarlenDynamicPersistentTileSchedulerILi128ELi112ELi256ELi128ELb0ELb1ELb1ELb1ELb1ELb1EEEEEEEEEvNT_6ParamsE:
	.zero		3584


//--------------------- SYMBOLS --------------------------

	.type		.nv.reservedSmem.offset0,@object
	.size		.nv.reservedSmem.offset0,0x4
